//
// Generated by NVIDIA NVVM Compiler
//
// Compiler Build ID: CL-36424714
// Cuda compilation tools, release 13.0, V13.0.88
// Based on NVVM 20.0.0
//

.version 9.0
.target sm_100
.address_size 64

	// .globl	_Z10build_up_biiPfS_S_ffff
.func  (.param .b64 func_retval0) __internal_accurate_pow
(
	.param .b64 __internal_accurate_pow_param_0
)
;
.global .attribute(.managed) .align 4 .f32 usum;
.global .attribute(.managed) .align 4 .f32 udiff;

.visible .entry _Z10build_up_biiPfS_S_ffff(
	.param .u32 _Z10build_up_biiPfS_S_ffff_param_0,
	.param .u32 _Z10build_up_biiPfS_S_ffff_param_1,
	.param .u64 .ptr .align 1 _Z10build_up_biiPfS_S_ffff_param_2,
	.param .u64 .ptr .align 1 _Z10build_up_biiPfS_S_ffff_param_3,
	.param .u64 .ptr .align 1 _Z10build_up_biiPfS_S_ffff_param_4,
	.param .f32 _Z10build_up_biiPfS_S_ffff_param_5,
	.param .f32 _Z10build_up_biiPfS_S_ffff_param_6,
	.param .f32 _Z10build_up_biiPfS_S_ffff_param_7,
	.param .f32 _Z10build_up_biiPfS_S_ffff_param_8
)
{
	.reg .pred 	%p<32>;
	.reg .b32 	%r<47>;
	.reg .b32 	%f<21>;
	.reg .b64 	%rd<22>;
	.reg .b64 	%fd<56>;

	ld.param.u32 	%r7, [_Z10build_up_biiPfS_S_ffff_param_0];
	ld.param.u32 	%r8, [_Z10build_up_biiPfS_S_ffff_param_1];
	ld.param.u64 	%rd6, [_Z10build_up_biiPfS_S_ffff_param_2];
	ld.param.f32 	%f1, [_Z10build_up_biiPfS_S_ffff_param_5];
	ld.param.f32 	%f2, [_Z10build_up_biiPfS_S_ffff_param_6];
	cvta.to.global.u64 	%rd1, %rd6;
	mov.u32 	%r9, %ctaid.x;
	mov.u32 	%r10, %ntid.x;
	mov.u32 	%r11, %tid.x;
	mad.lo.s32 	%r1, %r9, %r10, %r11;
	setp.lt.s32 	%p1, %r1, %r7;
	@%p1 bra 	$L__BB0_18;
	rem.s32 	%r12, %r1, %r7;
	add.s32 	%r13, %r7, -1;
	setp.eq.s32 	%p2, %r12, %r13;
	setp.eq.s32 	%p3, %r12, 0;
	or.pred  	%p4, %p2, %p3;
	@%p4 bra 	$L__BB0_18;
	add.s32 	%r14, %r8, -1;
	mul.lo.s32 	%r15, %r14, %r7;
	setp.ge.s32 	%p5, %r1, %r15;
	@%p5 bra 	$L__BB0_18;
	ld.param.f32 	%f19, [_Z10build_up_biiPfS_S_ffff_param_7];
	ld.param.u64 	%rd20, [_Z10build_up_biiPfS_S_ffff_param_3];
	cvta.to.global.u64 	%rd7, %rd20;
	rcp.rn.f32 	%f5, %f1;
	cvt.f64.f32 	%fd1, %f5;
	mul.wide.s32 	%rd8, %r1, 4;
	add.s64 	%rd2, %rd1, %rd8;
	ld.global.f32 	%f6, [%rd2+4];
	ld.global.f32 	%f7, [%rd2+-4];
	sub.f32 	%f8, %f6, %f7;
	cvt.f64.f32 	%fd21, %f8;
	cvt.f64.f32 	%fd22, %f2;
	add.f64 	%fd2, %fd22, %fd22;
	div.rn.f64 	%fd3, %fd21, %fd2;
	add.s32 	%r16, %r1, %r7;
	mul.wide.s32 	%rd9, %r16, 4;
	add.s64 	%rd10, %rd7, %rd9;
	ld.global.f32 	%f9, [%rd10];
	sub.s32 	%r2, %r1, %r7;
	mul.wide.s32 	%rd11, %r2, 4;
	add.s64 	%rd3, %rd7, %rd11;
	ld.global.f32 	%f10, [%rd3];
	sub.f32 	%f11, %f9, %f10;
	cvt.f64.f32 	%fd23, %f11;
	cvt.f64.f32 	%fd24, %f19;
	add.f64 	%fd4, %fd24, %fd24;
	div.rn.f64 	%fd5, %fd23, %fd4;
	{
	.reg .b32 %temp; 
	mov.b64 	{%temp, %r3}, %fd3;
	}
	mov.f64 	%fd25, 0d4000000000000000;
	{
	.reg .b32 %temp; 
	mov.b64 	{%temp, %r17}, %fd25;
	}
	and.b32  	%r5, %r17, 2146435072;
	setp.eq.s32 	%p6, %r5, 1062207488;
	abs.f64 	%fd6, %fd3;
	{ // callseq 0, 0
	.param .b64 param0;
	st.param.f64 	[param0], %fd6;
	.param .b64 retval0;
	call.uni (retval0), 
	__internal_accurate_pow, 
	(
	param0
	);
	ld.param.f64 	%fd26, [retval0];
	} // callseq 0
	setp.lt.s32 	%p7, %r3, 0;
	neg.f64 	%fd28, %fd26;
	selp.f64 	%fd29, %fd28, %fd26, %p6;
	selp.f64 	%fd53, %fd29, %fd26, %p7;
	setp.neu.f64 	%p8, %fd3, 0d0000000000000000;
	@%p8 bra 	$L__BB0_5;
	selp.b32 	%r18, %r3, 0, %p6;
	setp.lt.s32 	%p10, %r17, 0;
	or.b32  	%r19, %r18, 2146435072;
	selp.b32 	%r20, %r19, %r18, %p10;
	mov.b32 	%r21, 0;
	mov.b64 	%fd53, {%r21, %r20};
$L__BB0_5:
	add.f64 	%fd30, %fd3, 0d4000000000000000;
	{
	.reg .b32 %temp; 
	mov.b64 	{%temp, %r22}, %fd30;
	}
	and.b32  	%r23, %r22, 2146435072;
	setp.ne.s32 	%p11, %r23, 2146435072;
	@%p11 bra 	$L__BB0_10;
	setp.num.f64 	%p12, %fd3, %fd3;
	@%p12 bra 	$L__BB0_8;
	mov.f64 	%fd31, 0d4000000000000000;
	add.rn.f64 	%fd53, %fd3, %fd31;
	bra.uni 	$L__BB0_10;
$L__BB0_8:
	setp.neu.f64 	%p13, %fd6, 0d7FF0000000000000;
	@%p13 bra 	$L__BB0_10;
	setp.lt.s32 	%p16, %r17, 0;
	selp.b32 	%r25, 0, 2146435072, %p16;
	and.b32  	%r26, %r17, 2147483647;
	setp.ne.s32 	%p17, %r26, 1071644672;
	or.b32  	%r27, %r25, -2147483648;
	selp.b32 	%r28, %r27, %r25, %p17;
	selp.b32 	%r29, %r28, %r25, %p6;
	selp.b32 	%r30, %r29, %r25, %p7;
	mov.b32 	%r31, 0;
	mov.b64 	%fd53, {%r31, %r30};
$L__BB0_10:
	setp.eq.s32 	%p18, %r5, 1062207488;
	setp.eq.f64 	%p19, %fd3, 0d3FF0000000000000;
	selp.f64 	%fd32, 0d3FF0000000000000, %fd53, %p19;
	add.f64 	%fd33, %fd3, %fd5;
	mul.f64 	%fd34, %fd33, %fd1;
	sub.f64 	%fd35, %fd34, %fd32;
	mul.wide.s32 	%rd12, %r7, 4;
	add.s64 	%rd13, %rd2, %rd12;
	ld.global.f32 	%f12, [%rd13];
	add.s64 	%rd15, %rd1, %rd11;
	ld.global.f32 	%f13, [%rd15];
	sub.f32 	%f14, %f12, %f13;
	cvt.f64.f32 	%fd36, %f14;
	div.rn.f64 	%fd37, %fd36, %fd4;
	add.s64 	%rd16, %rd3, %rd12;
	ld.global.f32 	%f15, [%rd16+4];
	ld.global.f32 	%f16, [%rd16+-4];
	sub.f32 	%f17, %f15, %f16;
	cvt.f64.f32 	%fd38, %f17;
	mul.f64 	%fd39, %fd37, %fd38;
	div.rn.f64 	%fd40, %fd39, %fd2;
	add.f64 	%fd41, %fd40, %fd40;
	sub.f64 	%fd13, %fd35, %fd41;
	{
	.reg .b32 %temp; 
	mov.b64 	{%temp, %r6}, %fd5;
	}
	abs.f64 	%fd14, %fd5;
	{ // callseq 1, 0
	.param .b64 param0;
	st.param.f64 	[param0], %fd14;
	.param .b64 retval0;
	call.uni (retval0), 
	__internal_accurate_pow, 
	(
	param0
	);
	ld.param.f64 	%fd42, [retval0];
	} // callseq 1
	setp.lt.s32 	%p20, %r6, 0;
	neg.f64 	%fd44, %fd42;
	selp.f64 	%fd45, %fd44, %fd42, %p18;
	selp.f64 	%fd55, %fd45, %fd42, %p20;
	setp.neu.f64 	%p21, %fd5, 0d0000000000000000;
	@%p21 bra 	$L__BB0_12;
	setp.eq.s32 	%p22, %r5, 1062207488;
	selp.b32 	%r33, %r6, 0, %p22;
	setp.lt.s32 	%p23, %r17, 0;
	or.b32  	%r34, %r33, 2146435072;
	selp.b32 	%r35, %r34, %r33, %p23;
	mov.b32 	%r36, 0;
	mov.b64 	%fd55, {%r36, %r35};
$L__BB0_12:
	add.f64 	%fd46, %fd5, 0d4000000000000000;
	{
	.reg .b32 %temp; 
	mov.b64 	{%temp, %r37}, %fd46;
	}
	and.b32  	%r38, %r37, 2146435072;
	setp.ne.s32 	%p24, %r38, 2146435072;
	@%p24 bra 	$L__BB0_17;
	setp.num.f64 	%p25, %fd5, %fd5;
	@%p25 bra 	$L__BB0_15;
	mov.f64 	%fd47, 0d4000000000000000;
	add.rn.f64 	%fd55, %fd5, %fd47;
	bra.uni 	$L__BB0_17;
$L__BB0_15:
	setp.neu.f64 	%p26, %fd14, 0d7FF0000000000000;
	@%p26 bra 	$L__BB0_17;
	setp.lt.s32 	%p27, %r6, 0;
	setp.eq.s32 	%p28, %r5, 1062207488;
	setp.lt.s32 	%p29, %r17, 0;
	selp.b32 	%r40, 0, 2146435072, %p29;
	and.b32  	%r41, %r17, 2147483647;
	setp.ne.s32 	%p30, %r41, 1071644672;
	or.b32  	%r42, %r40, -2147483648;
	selp.b32 	%r43, %r42, %r40, %p30;
	selp.b32 	%r44, %r43, %r40, %p28;
	selp.b32 	%r45, %r44, %r40, %p27;
	mov.b32 	%r46, 0;
	mov.b64 	%fd55, {%r46, %r45};
$L__BB0_17:
	ld.param.f32 	%f20, [_Z10build_up_biiPfS_S_ffff_param_8];
	ld.param.u64 	%rd21, [_Z10build_up_biiPfS_S_ffff_param_4];
	setp.eq.f64 	%p31, %fd5, 0d3FF0000000000000;
	selp.f64 	%fd48, 0d3FF0000000000000, %fd55, %p31;
	sub.f64 	%fd49, %fd13, %fd48;
	cvt.f64.f32 	%fd50, %f20;
	mul.f64 	%fd51, %fd49, %fd50;
	cvt.rn.f32.f64 	%f18, %fd51;
	cvta.to.global.u64 	%rd17, %rd21;
	add.s64 	%rd19, %rd17, %rd8;
	st.global.f32 	[%rd19], %f18;
$L__BB0_18:
	ret;

}
	// .globl	_Z16pressure_poissoniiPfS_S_ff
.visible .entry _Z16pressure_poissoniiPfS_S_ff(
	.param .u32 _Z16pressure_poissoniiPfS_S_ff_param_0,
	.param .u32 _Z16pressure_poissoniiPfS_S_ff_param_1,
	.param .u64 .ptr .align 1 _Z16pressure_poissoniiPfS_S_ff_param_2,
	.param .u64 .ptr .align 1 _Z16pressure_poissoniiPfS_S_ff_param_3,
	.param .u64 .ptr .align 1 _Z16pressure_poissoniiPfS_S_ff_param_4,
	.param .f32 _Z16pressure_poissoniiPfS_S_ff_param_5,
	.param .f32 _Z16pressure_poissoniiPfS_S_ff_param_6
)
{
	.reg .pred 	%p<6>;
	.reg .b32 	%r<12>;
	.reg .b32 	%f<23>;
	.reg .b64 	%rd<15>;

	ld.param.u32 	%r2, [_Z16pressure_poissoniiPfS_S_ff_param_0];
	ld.param.u32 	%r3, [_Z16pressure_poissoniiPfS_S_ff_param_1];
	ld.param.u64 	%rd1, [_Z16pressure_poissoniiPfS_S_ff_param_2];
	ld.param.u64 	%rd2, [_Z16pressure_poissoniiPfS_S_ff_param_3];
	ld.param.u64 	%rd3, [_Z16pressure_poissoniiPfS_S_ff_param_4];
	ld.param.f32 	%f1, [_Z16pressure_poissoniiPfS_S_ff_param_5];
	ld.param.f32 	%f2, [_Z16pressure_poissoniiPfS_S_ff_param_6];
	mov.u32 	%r4, %ctaid.x;
	mov.u32 	%r5, %ntid.x;
	mov.u32 	%r6, %tid.x;
	mad.lo.s32 	%r1, %r4, %r5, %r6;
	setp.lt.s32 	%p1, %r1, %r2;
	@%p1 bra 	$L__BB1_4;
	rem.s32 	%r7, %r1, %r2;
	add.s32 	%r8, %r2, -1;
	setp.eq.s32 	%p2, %r7, %r8;
	setp.eq.s32 	%p3, %r7, 0;
	or.pred  	%p4, %p2, %p3;
	@%p4 bra 	$L__BB1_4;
	add.s32 	%r9, %r3, -1;
	mul.lo.s32 	%r10, %r9, %r2;
	setp.ge.s32 	%p5, %r1, %r10;
	@%p5 bra 	$L__BB1_4;
	cvta.to.global.u64 	%rd4, %rd2;
	mul.wide.s32 	%rd5, %r1, 4;
	add.s64 	%rd6, %rd4, %rd5;
	ld.global.f32 	%f3, [%rd6+4];
	ld.global.f32 	%f4, [%rd6+-4];
	add.f32 	%f5, %f3, %f4;
	mul.f32 	%f6, %f2, %f5;
	mul.wide.s32 	%rd7, %r2, 4;
	add.s64 	%rd8, %rd6, %rd7;
	ld.global.f32 	%f7, [%rd8];
	sub.s32 	%r11, %r1, %r2;
	mul.wide.s32 	%rd9, %r11, 4;
	add.s64 	%rd10, %rd4, %rd9;
	ld.global.f32 	%f8, [%rd10];
	add.f32 	%f9, %f7, %f8;
	mul.f32 	%f10, %f1, %f9;
	mul.f32 	%f11, %f1, %f10;
	fma.rn.f32 	%f12, %f2, %f6, %f11;
	mul.f32 	%f13, %f1, %f1;
	fma.rn.f32 	%f14, %f2, %f2, %f13;
	add.f32 	%f15, %f14, %f14;
	div.rn.f32 	%f16, %f12, %f15;
	mul.f32 	%f17, %f13, %f2;
	mul.f32 	%f18, %f2, %f17;
	div.rn.f32 	%f19, %f18, %f15;
	cvta.to.global.u64 	%rd11, %rd3;
	add.s64 	%rd12, %rd11, %rd5;
	ld.global.f32 	%f20, [%rd12];
	mul.f32 	%f21, %f19, %f20;
	sub.f32 	%f22, %f16, %f21;
	cvta.to.global.u64 	%rd13, %rd1;
	add.s64 	%rd14, %rd13, %rd5;
	st.global.f32 	[%rd14], %f22;
$L__BB1_4:
	ret;

}
	// .globl	_Z19pressure_poisson_bciiPf
.visible .entry _Z19pressure_poisson_bciiPf(
	.param .u32 _Z19pressure_poisson_bciiPf_param_0,
	.param .u32 _Z19pressure_poisson_bciiPf_param_1,
	.param .u64 .ptr .align 1 _Z19pressure_poisson_bciiPf_param_2
)
{
	.reg .pred 	%p<6>;
	.reg .b32 	%r<13>;
	.reg .b32 	%f<4>;
	.reg .b64 	%rd<13>;

	ld.param.u32 	%r4, [_Z19pressure_poisson_bciiPf_param_0];
	ld.param.u32 	%r5, [_Z19pressure_poisson_bciiPf_param_1];
	ld.param.u64 	%rd2, [_Z19pressure_poisson_bciiPf_param_2];
	cvta.to.global.u64 	%rd1, %rd2;
	mov.u32 	%r6, %ctaid.x;
	mov.u32 	%r7, %ntid.x;
	mov.u32 	%r8, %tid.x;
	mad.lo.s32 	%r1, %r6, %r7, %r8;
	mul.lo.s32 	%r2, %r5, %r4;
	setp.ge.s32 	%p1, %r1, %r2;
	@%p1 bra 	$L__BB2_9;
	rem.s32 	%r3, %r1, %r4;
	add.s32 	%r9, %r4, -1;
	setp.ne.s32 	%p2, %r3, %r9;
	@%p2 bra 	$L__BB2_3;
	mul.wide.s32 	%rd11, %r1, 4;
	add.s64 	%rd12, %rd1, %rd11;
	ld.global.f32 	%f3, [%rd12+-4];
	st.global.f32 	[%rd12], %f3;
	bra.uni 	$L__BB2_9;
$L__BB2_3:
	setp.ge.s32 	%p3, %r1, %r4;
	@%p3 bra 	$L__BB2_5;
	add.s32 	%r12, %r1, %r4;
	mul.wide.s32 	%rd7, %r12, 4;
	add.s64 	%rd8, %rd1, %rd7;
	ld.global.f32 	%f2, [%rd8];
	mul.wide.s32 	%rd9, %r1, 4;
	add.s64 	%rd10, %rd1, %rd9;
	st.global.f32 	[%rd10], %f2;
	bra.uni 	$L__BB2_9;
$L__BB2_5:
	setp.ne.s32 	%p4, %r3, 0;
	@%p4 bra 	$L__BB2_7;
	mul.wide.s32 	%rd5, %r1, 4;
	add.s64 	%rd6, %rd1, %rd5;
	ld.global.f32 	%f1, [%rd6+4];
	st.global.f32 	[%rd6], %f1;
	bra.uni 	$L__BB2_9;
$L__BB2_7:
	sub.s32 	%r10, %r2, %r4;
	setp.lt.s32 	%p5, %r1, %r10;
	@%p5 bra 	$L__BB2_9;
	mul.wide.s32 	%rd3, %r1, 4;
	add.s64 	%rd4, %rd1, %rd3;
	mov.b32 	%r11, 0;
	st.global.u32 	[%rd4], %r11;
$L__BB2_9:
	ret;

}
	// .globl	_Z7calc_uviiPfS_S_S_S_fffff
.visible .entry _Z7calc_uviiPfS_S_S_S_fffff(
	.param .u32 _Z7calc_uviiPfS_S_S_S_fffff_param_0,
	.param .u32 _Z7calc_uviiPfS_S_S_S_fffff_param_1,
	.param .u64 .ptr .align 1 _Z7calc_uviiPfS_S_S_S_fffff_param_2,
	.param .u64 .ptr .align 1 _Z7calc_uviiPfS_S_S_S_fffff_param_3,
	.param .u64 .ptr .align 1 _Z7calc_uviiPfS_S_S_S_fffff_param_4,
	.param .u64 .ptr .align 1 _Z7calc_uviiPfS_S_S_S_fffff_param_5,
	.param .u64 .ptr .align 1 _Z7calc_uviiPfS_S_S_S_fffff_param_6,
	.param .f32 _Z7calc_uviiPfS_S_S_S_fffff_param_7,
	.param .f32 _Z7calc_uviiPfS_S_S_S_fffff_param_8,
	.param .f32 _Z7calc_uviiPfS_S_S_S_fffff_param_9,
	.param .f32 _Z7calc_uviiPfS_S_S_S_fffff_param_10,
	.param .f32 _Z7calc_uviiPfS_S_S_S_fffff_param_11
)
{
	.reg .pred 	%p<12>;
	.reg .b32 	%r<18>;
	.reg .b32 	%f<54>;
	.reg .b64 	%rd<31>;
	.reg .b64 	%fd<53>;

	ld.param.u32 	%r4, [_Z7calc_uviiPfS_S_S_S_fffff_param_0];
	ld.param.u32 	%r5, [_Z7calc_uviiPfS_S_S_S_fffff_param_1];
	ld.param.u64 	%rd4, [_Z7calc_uviiPfS_S_S_S_fffff_param_2];
	ld.param.u64 	%rd5, [_Z7calc_uviiPfS_S_S_S_fffff_param_3];
	ld.param.u64 	%rd6, [_Z7calc_uviiPfS_S_S_S_fffff_param_4];
	ld.param.u64 	%rd7, [_Z7calc_uviiPfS_S_S_S_fffff_param_5];
	ld.param.u64 	%rd8, [_Z7calc_uviiPfS_S_S_S_fffff_param_6];
	ld.param.f32 	%f1, [_Z7calc_uviiPfS_S_S_S_fffff_param_7];
	ld.param.f32 	%f2, [_Z7calc_uviiPfS_S_S_S_fffff_param_8];
	ld.param.f32 	%f3, [_Z7calc_uviiPfS_S_S_S_fffff_param_9];
	ld.param.f32 	%f4, [_Z7calc_uviiPfS_S_S_S_fffff_param_10];
	ld.param.f32 	%f5, [_Z7calc_uviiPfS_S_S_S_fffff_param_11];
	cvta.to.global.u64 	%rd1, %rd8;
	cvta.to.global.u64 	%rd2, %rd6;
	cvta.to.global.u64 	%rd3, %rd7;
	mov.u32 	%r6, %ctaid.x;
	mov.u32 	%r7, %ntid.x;
	mov.u32 	%r8, %tid.x;
	mad.lo.s32 	%r1, %r6, %r7, %r8;
	mul.lo.s32 	%r2, %r5, %r4;
	setp.ge.s32 	%p1, %r1, %r2;
	@%p1 bra 	$L__BB3_5;
	setp.lt.s32 	%p7, %r1, %r4;
	@%p7 bra 	$L__BB3_9;
	rem.s32 	%r14, %r1, %r4;
	add.s32 	%r15, %r4, -1;
	setp.eq.s32 	%p8, %r14, %r15;
	setp.eq.s32 	%p9, %r14, 0;
	or.pred  	%p10, %p8, %p9;
	@%p10 bra 	$L__BB3_9;
	sub.s32 	%r16, %r2, %r4;
	setp.ge.s32 	%p11, %r1, %r16;
	@%p11 bra 	$L__BB3_9;
	mul.wide.s32 	%rd21, %r1, 4;
	add.s64 	%rd22, %rd2, %rd21;
	ld.global.f32 	%f30, [%rd22];
	mul.f32 	%f31, %f1, %f30;
	div.rn.f32 	%f32, %f31, %f2;
	ld.global.f32 	%f33, [%rd22+-4];
	sub.f32 	%f34, %f30, %f33;
	mul.f32 	%f35, %f32, %f34;
	sub.f32 	%f36, %f30, %f35;
	add.s64 	%rd23, %rd3, %rd21;
	ld.global.f32 	%f37, [%rd23];
	mul.f32 	%f38, %f1, %f37;
	div.rn.f32 	%f39, %f38, %f3;
	sub.s32 	%r17, %r1, %r4;
	mul.wide.s32 	%rd24, %r17, 4;
	add.s64 	%rd25, %rd2, %rd24;
	ld.global.f32 	%f40, [%rd25];
	sub.f32 	%f41, %f30, %f40;
	mul.f32 	%f42, %f39, %f41;
	sub.f32 	%f43, %f36, %f42;
	cvt.f64.f32 	%fd27, %f43;
	cvt.f64.f32 	%fd28, %f1;
	cvt.f64.f32 	%fd29, %f4;
	add.f64 	%fd30, %fd29, %fd29;
	cvt.f64.f32 	%fd31, %f2;
	mul.f64 	%fd32, %fd30, %fd31;
	div.rn.f64 	%fd33, %fd28, %fd32;
	add.s64 	%rd26, %rd1, %rd21;
	ld.global.f32 	%f44, [%rd26+4];
	ld.global.f32 	%f45, [%rd26+-4];
	sub.f32 	%f46, %f44, %f45;
	cvt.f64.f32 	%fd34, %f46;
	mul.f64 	%fd35, %fd33, %fd34;
	sub.f64 	%fd36, %fd27, %fd35;
	cvt.f64.f32 	%fd37, %f5;
	mul.f32 	%f47, %f2, %f2;
	div.rn.f32 	%f48, %f1, %f47;
	cvt.f64.f32 	%fd38, %f48;
	ld.global.f32 	%f49, [%rd22+4];
	cvt.f64.f32 	%fd39, %f49;
	cvt.f64.f32 	%fd40, %f30;
	add.f64 	%fd41, %fd40, %fd40;
	sub.f64 	%fd42, %fd39, %fd41;
	cvt.f64.f32 	%fd43, %f33;
	add.f64 	%fd44, %fd42, %fd43;
	mul.f32 	%f50, %f3, %f3;
	div.rn.f32 	%f51, %f1, %f50;
	cvt.f64.f32 	%fd45, %f51;
	mul.wide.s32 	%rd27, %r4, 4;
	add.s64 	%rd28, %rd22, %rd27;
	ld.global.f32 	%f52, [%rd28];
	cvt.f64.f32 	%fd46, %f52;
	sub.f64 	%fd47, %fd46, %fd41;
	cvt.f64.f32 	%fd48, %f40;
	add.f64 	%fd49, %fd47, %fd48;
	mul.f64 	%fd50, %fd49, %fd45;
	fma.rn.f64 	%fd51, %fd44, %fd38, %fd50;
	fma.rn.f64 	%fd52, %fd51, %fd37, %fd36;
	cvt.rn.f32.f64 	%f53, %fd52;
	cvta.to.global.u64 	%rd29, %rd4;
	add.s64 	%rd30, %rd29, %rd21;
	st.global.f32 	[%rd30], %f53;
	bra.uni 	$L__BB3_9;
$L__BB3_5:
	sub.s32 	%r3, %r1, %r2;
	setp.lt.s32 	%p2, %r3, %r4;
	@%p2 bra 	$L__BB3_9;
	rem.s32 	%r9, %r3, %r4;
	add.s32 	%r10, %r4, -1;
	setp.eq.s32 	%p3, %r9, %r10;
	setp.eq.s32 	%p4, %r9, 0;
	or.pred  	%p5, %p3, %p4;
	@%p5 bra 	$L__BB3_9;
	sub.s32 	%r11, %r2, %r4;
	setp.ge.s32 	%p6, %r3, %r11;
	@%p6 bra 	$L__BB3_9;
	mul.wide.s32 	%rd9, %r3, 4;
	add.s64 	%rd10, %rd3, %rd9;
	ld.global.f32 	%f6, [%rd10];
	add.s64 	%rd11, %rd2, %rd9;
	ld.global.f32 	%f7, [%rd11];
	mul.f32 	%f8, %f1, %f7;
	div.rn.f32 	%f9, %f8, %f2;
	ld.global.f32 	%f10, [%rd10+-4];
	sub.f32 	%f11, %f6, %f10;
	mul.f32 	%f12, %f9, %f11;
	sub.f32 	%f13, %f6, %f12;
	mul.f32 	%f14, %f1, %f6;
	div.rn.f32 	%f15, %f14, %f3;
	sub.s32 	%r12, %r3, %r4;
	mul.wide.s32 	%rd12, %r12, 4;
	add.s64 	%rd13, %rd3, %rd12;
	ld.global.f32 	%f16, [%rd13];
	sub.f32 	%f17, %f6, %f16;
	mul.f32 	%f18, %f15, %f17;
	sub.f32 	%f19, %f13, %f18;
	cvt.f64.f32 	%fd1, %f19;
	cvt.f64.f32 	%fd2, %f1;
	cvt.f64.f32 	%fd3, %f4;
	add.f64 	%fd4, %fd3, %fd3;
	cvt.f64.f32 	%fd5, %f3;
	mul.f64 	%fd6, %fd4, %fd5;
	div.rn.f64 	%fd7, %fd2, %fd6;
	add.s32 	%r13, %r3, %r4;
	mul.wide.s32 	%rd14, %r13, 4;
	add.s64 	%rd15, %rd1, %rd14;
	ld.global.f32 	%f20, [%rd15];
	add.s64 	%rd16, %rd1, %rd12;
	ld.global.f32 	%f21, [%rd16];
	sub.f32 	%f22, %f20, %f21;
	cvt.f64.f32 	%fd8, %f22;
	mul.f64 	%fd9, %fd7, %fd8;
	sub.f64 	%fd10, %fd1, %fd9;
	cvt.f64.f32 	%fd11, %f5;
	mul.f32 	%f23, %f2, %f2;
	div.rn.f32 	%f24, %f1, %f23;
	cvt.f64.f32 	%fd12, %f24;
	ld.global.f32 	%f25, [%rd10+4];
	cvt.f64.f32 	%fd13, %f25;
	cvt.f64.f32 	%fd14, %f6;
	add.f64 	%fd15, %fd14, %fd14;
	sub.f64 	%fd16, %fd13, %fd15;
	cvt.f64.f32 	%fd17, %f10;
	add.f64 	%fd18, %fd16, %fd17;
	mul.f32 	%f26, %f3, %f3;
	div.rn.f32 	%f27, %f1, %f26;
	cvt.f64.f32 	%fd19, %f27;
	mul.wide.s32 	%rd17, %r4, 4;
	add.s64 	%rd18, %rd10, %rd17;
	ld.global.f32 	%f28, [%rd18];
	cvt.f64.f32 	%fd20, %f28;
	sub.f64 	%fd21, %fd20, %fd15;
	cvt.f64.f32 	%fd22, %f16;
	add.f64 	%fd23, %fd21, %fd22;
	mul.f64 	%fd24, %fd23, %fd19;
	fma.rn.f64 	%fd25, %fd18, %fd12, %fd24;
	fma.rn.f64 	%fd26, %fd25, %fd11, %fd10;
	cvt.rn.f32.f64 	%f29, %fd26;
	cvta.to.global.u64 	%rd19, %rd5;
	add.s64 	%rd20, %rd19, %rd9;
	st.global.f32 	[%rd20], %f29;
$L__BB3_9:
	ret;

}
	// .globl	_Z10calc_uv_bciiPfS_
.visible .entry _Z10calc_uv_bciiPfS_(
	.param .u32 _Z10calc_uv_bciiPfS__param_0,
	.param .u32 _Z10calc_uv_bciiPfS__param_1,
	.param .u64 .ptr .align 1 _Z10calc_uv_bciiPfS__param_2,
	.param .u64 .ptr .align 1 _Z10calc_uv_bciiPfS__param_3
)
{
	.reg .pred 	%p<11>;
	.reg .b32 	%r<23>;
	.reg .b64 	%rd<21>;

	ld.param.u32 	%r6, [_Z10calc_uv_bciiPfS__param_0];
	ld.param.u32 	%r7, [_Z10calc_uv_bciiPfS__param_1];
	ld.param.u64 	%rd3, [_Z10calc_uv_bciiPfS__param_2];
	ld.param.u64 	%rd4, [_Z10calc_uv_bciiPfS__param_3];
	cvta.to.global.u64 	%rd1, %rd3;
	cvta.to.global.u64 	%rd2, %rd4;
	mov.u32 	%r8, %ctaid.x;
	mov.u32 	%r9, %ntid.x;
	mov.u32 	%r10, %tid.x;
	mad.lo.s32 	%r1, %r8, %r9, %r10;
	mul.lo.s32 	%r2, %r7, %r6;
	setp.ge.s32 	%p1, %r1, %r2;
	@%p1 bra 	$L__BB4_9;
	rem.s32 	%r3, %r1, %r6;
	add.s32 	%r17, %r6, -1;
	setp.ne.s32 	%p7, %r3, %r17;
	@%p7 bra 	$L__BB4_3;
	mul.wide.s32 	%rd19, %r1, 4;
	add.s64 	%rd20, %rd1, %rd19;
	mov.b32 	%r22, 0;
	st.global.u32 	[%rd20], %r22;
	bra.uni 	$L__BB4_18;
$L__BB4_3:
	setp.ge.s32 	%p8, %r1, %r6;
	@%p8 bra 	$L__BB4_5;
	mul.wide.s32 	%rd17, %r1, 4;
	add.s64 	%rd18, %rd1, %rd17;
	mov.b32 	%r21, 0;
	st.global.u32 	[%rd18], %r21;
	bra.uni 	$L__BB4_18;
$L__BB4_5:
	setp.ne.s32 	%p9, %r3, 0;
	@%p9 bra 	$L__BB4_7;
	mul.wide.s32 	%rd15, %r1, 4;
	add.s64 	%rd16, %rd1, %rd15;
	mov.b32 	%r20, 0;
	st.global.u32 	[%rd16], %r20;
	bra.uni 	$L__BB4_18;
$L__BB4_7:
	sub.s32 	%r18, %r2, %r6;
	setp.lt.s32 	%p10, %r1, %r18;
	@%p10 bra 	$L__BB4_18;
	mul.wide.s32 	%rd13, %r1, 4;
	add.s64 	%rd14, %rd1, %rd13;
	mov.b32 	%r19, 1065353216;
	st.global.u32 	[%rd14], %r19;
	bra.uni 	$L__BB4_18;
$L__BB4_9:
	sub.s32 	%r4, %r1, %r2;
	setp.ge.s32 	%p2, %r4, %r2;
	@%p2 bra 	$L__BB4_18;
	rem.s32 	%r5, %r4, %r6;
	add.s32 	%r11, %r6, -1;
	setp.ne.s32 	%p3, %r5, %r11;
	@%p3 bra 	$L__BB4_12;
	mul.wide.s32 	%rd11, %r4, 4;
	add.s64 	%rd12, %rd2, %rd11;
	mov.b32 	%r16, 0;
	st.global.u32 	[%rd12], %r16;
	bra.uni 	$L__BB4_18;
$L__BB4_12:
	setp.ge.s32 	%p4, %r4, %r6;
	@%p4 bra 	$L__BB4_14;
	mul.wide.s32 	%rd9, %r4, 4;
	add.s64 	%rd10, %rd2, %rd9;
	mov.b32 	%r15, 0;
	st.global.u32 	[%rd10], %r15;
	bra.uni 	$L__BB4_18;
$L__BB4_14:
	setp.ne.s32 	%p5, %r5, 0;
	@%p5 bra 	$L__BB4_16;
	mul.wide.s32 	%rd7, %r4, 4;
	add.s64 	%rd8, %rd2, %rd7;
	mov.b32 	%r14, 0;
	st.global.u32 	[%rd8], %r14;
	bra.uni 	$L__BB4_18;
$L__BB4_16:
	sub.s32 	%r12, %r2, %r6;
	setp.lt.s32 	%p6, %r4, %r12;
	@%p6 bra 	$L__BB4_18;
	mul.wide.s32 	%rd5, %r4, 4;
	add.s64 	%rd6, %rd2, %rd5;
	mov.b32 	%r13, 0;
	st.global.u32 	[%rd6], %r13;
$L__BB4_18:
	ret;

}
	// .globl	_Z6l1diffiPfS_Rf
.visible .entry _Z6l1diffiPfS_Rf(
	.param .u32 _Z6l1diffiPfS_Rf_param_0,
	.param .u64 .ptr .align 1 _Z6l1diffiPfS_Rf_param_1,
	.param .u64 .ptr .align 1 _Z6l1diffiPfS_Rf_param_2,
	.param .u64 .ptr .align 1 _Z6l1diffiPfS_Rf_param_3
)
{
	.reg .pred 	%p<8>;
	.reg .b32 	%r<17>;
	.reg .b32 	%f<16>;
	.reg .b64 	%rd<10>;

	ld.param.u32 	%r3, [_Z6l1diffiPfS_Rf_param_0];
	ld.param.u64 	%rd1, [_Z6l1diffiPfS_Rf_param_1];
	ld.param.u64 	%rd2, [_Z6l1diffiPfS_Rf_param_2];
	ld.param.u64 	%rd3, [_Z6l1diffiPfS_Rf_param_3];
	mov.u32 	%r4, %ctaid.x;
	mov.u32 	%r5, %ntid.x;
	mov.u32 	%r1, %tid.x;
	mad.lo.s32 	%r2, %r4, %r5, %r1;
	setp.ge.s32 	%p1, %r2, %r3;
	@%p1 bra 	$L__BB5_3;
	cvta.to.global.u64 	%rd4, %rd1;
	cvta.to.global.u64 	%rd5, %rd2;
	mul.wide.s32 	%rd6, %r2, 4;
	add.s64 	%rd7, %rd4, %rd6;
	ld.global.f32 	%f2, [%rd7];
	add.s64 	%rd8, %rd5, %rd6;
	ld.global.f32 	%f3, [%rd8];
	sub.f32 	%f4, %f2, %f3;
	abs.f32 	%f5, %f4;
	mov.b32 	%r6, %f5;
	shfl.sync.down.b32	%r7|%p2, %r6, 16, 31, -1;
	mov.b32 	%f6, %r7;
	add.f32 	%f7, %f5, %f6;
	mov.b32 	%r8, %f7;
	shfl.sync.down.b32	%r9|%p3, %r8, 8, 31, -1;
	mov.b32 	%f8, %r9;
	add.f32 	%f9, %f7, %f8;
	mov.b32 	%r10, %f9;
	shfl.sync.down.b32	%r11|%p4, %r10, 4, 31, -1;
	mov.b32 	%f10, %r11;
	add.f32 	%f11, %f9, %f10;
	mov.b32 	%r12, %f11;
	shfl.sync.down.b32	%r13|%p5, %r12, 2, 31, -1;
	mov.b32 	%f12, %r13;
	add.f32 	%f13, %f11, %f12;
	mov.b32 	%r14, %f13;
	shfl.sync.down.b32	%r15|%p6, %r14, 1, 31, -1;
	mov.b32 	%f14, %r15;
	add.f32 	%f1, %f13, %f14;
	and.b32  	%r16, %r1, 31;
	setp.ne.s32 	%p7, %r16, 0;
	@%p7 bra 	$L__BB5_3;
	cvta.to.global.u64 	%rd9, %rd3;
	atom.global.add.f32 	%f15, [%rd9], %f1;
$L__BB5_3:
	ret;

}
	// .globl	_Z5l1sumiPfRf
.visible .entry _Z5l1sumiPfRf(
	.param .u32 _Z5l1sumiPfRf_param_0,
	.param .u64 .ptr .align 1 _Z5l1sumiPfRf_param_1,
	.param .u64 .ptr .align 1 _Z5l1sumiPfRf_param_2
)
{
	.reg .pred 	%p<8>;
	.reg .b32 	%r<17>;
	.reg .b32 	%f<14>;
	.reg .b64 	%rd<7>;

	ld.param.u32 	%r3, [_Z5l1sumiPfRf_param_0];
	ld.param.u64 	%rd1, [_Z5l1sumiPfRf_param_1];
	ld.param.u64 	%rd2, [_Z5l1sumiPfRf_param_2];
	mov.u32 	%r4, %ctaid.x;
	mov.u32 	%r5, %ntid.x;
	mov.u32 	%r1, %tid.x;
	mad.lo.s32 	%r2, %r4, %r5, %r1;
	setp.ge.s32 	%p1, %r2, %r3;
	@%p1 bra 	$L__BB6_3;
	cvta.to.global.u64 	%rd3, %rd1;
	mul.wide.s32 	%rd4, %r2, 4;
	add.s64 	%rd5, %rd3, %rd4;
	ld.global.f32 	%f2, [%rd5];
	abs.f32 	%f3, %f2;
	mov.b32 	%r6, %f3;
	shfl.sync.down.b32	%r7|%p2, %r6, 16, 31, -1;
	mov.b32 	%f4, %r7;
	add.f32 	%f5, %f3, %f4;
	mov.b32 	%r8, %f5;
	shfl.sync.down.b32	%r9|%p3, %r8, 8, 31, -1;
	mov.b32 	%f6, %r9;
	add.f32 	%f7, %f5, %f6;
	mov.b32 	%r10, %f7;
	shfl.sync.down.b32	%r11|%p4, %r10, 4, 31, -1;
	mov.b32 	%f8, %r11;
	add.f32 	%f9, %f7, %f8;
	mov.b32 	%r12, %f9;
	shfl.sync.down.b32	%r13|%p5, %r12, 2, 31, -1;
	mov.b32 	%f10, %r13;
	add.f32 	%f11, %f9, %f10;
	mov.b32 	%r14, %f11;
	shfl.sync.down.b32	%r15|%p6, %r14, 1, 31, -1;
	mov.b32 	%f12, %r15;
	add.f32 	%f1, %f11, %f12;
	and.b32  	%r16, %r1, 31;
	setp.ne.s32 	%p7, %r16, 0;
	@%p7 bra 	$L__BB6_3;
	cvta.to.global.u64 	%rd6, %rd2;
	atom.global.add.f32 	%f13, [%rd6], %f1;
$L__BB6_3:
	ret;

}
.func  (.param .b64 func_retval0) __internal_accurate_pow(
	.param .b64 __internal_accurate_pow_param_0
)
{
	.reg .pred 	%p<8>;
	.reg .b32 	%r<49>;
	.reg .b32 	%f<3>;
	.reg .b64 	%fd<109>;

	ld.param.f64 	%fd10, [__internal_accurate_pow_param_0];
	{
	.reg .b32 %temp; 
	mov.b64 	{%temp, %r46}, %fd10;
	}
	{
	.reg .b32 %temp; 
	mov.b64 	{%r45, %temp}, %fd10;
	}
	shr.u32 	%r47, %r46, 20;
	setp.gt.u32 	%p1, %r46, 1048575;
	@%p1 bra 	$L__BB7_2;
	mul.f64 	%fd11, %fd10, 0d4350000000000000;
	{
	.reg .b32 %temp; 
	mov.b64 	{%temp, %r46}, %fd11;
	}
	{
	.reg .b32 %temp; 
	mov.b64 	{%r45, %temp}, %fd11;
	}
	shr.u32 	%r16, %r46, 20;
	add.s32 	%r47, %r16, -54;
$L__BB7_2:
	add.s32 	%r48, %r47, -1023;
	and.b32  	%r17, %r46, -2146435073;
	or.b32  	%r18, %r17, 1072693248;
	mov.b64 	%fd107, {%r45, %r18};
	setp.lt.u32 	%p2, %r18, 1073127583;
	@%p2 bra 	$L__BB7_4;
	{
	.reg .b32 %temp; 
	mov.b64 	{%r19, %temp}, %fd107;
	}
	{
	.reg .b32 %temp; 
	mov.b64 	{%temp, %r20}, %fd107;
	}
	add.s32 	%r21, %r20, -1048576;
	mov.b64 	%fd107, {%r19, %r21};
	add.s32 	%r48, %r47, -1022;
$L__BB7_4:
	add.f64 	%fd12, %fd107, 0dBFF0000000000000;
	add.f64 	%fd13, %fd107, 0d3FF0000000000000;
	rcp.approx.ftz.f64 	%fd14, %fd13;
	neg.f64 	%fd15, %fd13;
	fma.rn.f64 	%fd16, %fd15, %fd14, 0d3FF0000000000000;
	fma.rn.f64 	%fd17, %fd16, %fd16, %fd16;
	fma.rn.f64 	%fd18, %fd17, %fd14, %fd14;
	mul.f64 	%fd19, %fd12, %fd18;
	fma.rn.f64 	%fd20, %fd12, %fd18, %fd19;
	mul.f64 	%fd21, %fd20, %fd20;
	fma.rn.f64 	%fd22, %fd21, 0d3EB0F5FF7D2CAFE2, 0d3ED0F5D241AD3B5A;
	fma.rn.f64 	%fd23, %fd22, %fd21, 0d3EF3B20A75488A3F;
	fma.rn.f64 	%fd24, %fd23, %fd21, 0d3F1745CDE4FAECD5;
	fma.rn.f64 	%fd25, %fd24, %fd21, 0d3F3C71C7258A578B;
	fma.rn.f64 	%fd26, %fd25, %fd21, 0d3F6249249242B910;
	fma.rn.f64 	%fd27, %fd26, %fd21, 0d3F89999999999DFB;
	sub.f64 	%fd28, %fd12, %fd20;
	add.f64 	%fd29, %fd28, %fd28;
	neg.f64 	%fd30, %fd20;
	fma.rn.f64 	%fd31, %fd30, %fd12, %fd29;
	mul.f64 	%fd32, %fd18, %fd31;
	fma.rn.f64 	%fd33, %fd21, %fd27, 0d3FB5555555555555;
	mov.f64 	%fd34, 0d3FB5555555555555;
	sub.f64 	%fd35, %fd34, %fd33;
	fma.rn.f64 	%fd36, %fd21, %fd27, %fd35;
	add.f64 	%fd37, %fd36, 0dBC46A4CB00B9E7B0;
	add.f64 	%fd38, %fd33, %fd37;
	sub.f64 	%fd39, %fd33, %fd38;
	add.f64 	%fd40, %fd37, %fd39;
	mul.rn.f64 	%fd41, %fd20, %fd20;
	neg.f64 	%fd42, %fd41;
	fma.rn.f64 	%fd43, %fd20, %fd20, %fd42;
	{
	.reg .b32 %temp; 
	mov.b64 	{%r22, %temp}, %fd32;
	}
	{
	.reg .b32 %temp; 
	mov.b64 	{%temp, %r23}, %fd32;
	}
	add.s32 	%r24, %r23, 1048576;
	mov.b64 	%fd44, {%r22, %r24};
	fma.rn.f64 	%fd45, %fd20, %fd44, %fd43;
	mul.rn.f64 	%fd46, %fd41, %fd20;
	neg.f64 	%fd47, %fd46;
	fma.rn.f64 	%fd48, %fd41, %fd20, %fd47;
	fma.rn.f64 	%fd49, %fd41, %fd32, %fd48;
	fma.rn.f64 	%fd50, %fd45, %fd20, %fd49;
	mul.rn.f64 	%fd51, %fd38, %fd46;
	neg.f64 	%fd52, %fd51;
	fma.rn.f64 	%fd53, %fd38, %fd46, %fd52;
	fma.rn.f64 	%fd54, %fd38, %fd50, %fd53;
	fma.rn.f64 	%fd55, %fd40, %fd46, %fd54;
	add.f64 	%fd56, %fd51, %fd55;
	sub.f64 	%fd57, %fd51, %fd56;
	add.f64 	%fd58, %fd55, %fd57;
	add.f64 	%fd59, %fd20, %fd56;
	sub.f64 	%fd60, %fd20, %fd59;
	add.f64 	%fd61, %fd56, %fd60;
	add.f64 	%fd62, %fd58, %fd61;
	add.f64 	%fd63, %fd32, %fd62;
	add.f64 	%fd64, %fd59, %fd63;
	sub.f64 	%fd65, %fd59, %fd64;
	add.f64 	%fd66, %fd63, %fd65;
	xor.b32  	%r25, %r48, -2147483648;
	mov.b32 	%r26, 1127219200;
	mov.b64 	%fd67, {%r25, %r26};
	mov.b32 	%r27, -2147483648;
	mov.b64 	%fd68, {%r27, %r26};
	sub.f64 	%fd69, %fd67, %fd68;
	fma.rn.f64 	%fd70, %fd69, 0d3FE62E42FEFA39EF, %fd64;
	fma.rn.f64 	%fd71, %fd69, 0dBFE62E42FEFA39EF, %fd70;
	sub.f64 	%fd72, %fd71, %fd64;
	sub.f64 	%fd73, %fd66, %fd72;
	fma.rn.f64 	%fd74, %fd69, 0d3C7ABC9E3B39803F, %fd73;
	add.f64 	%fd75, %fd70, %fd74;
	sub.f64 	%fd76, %fd70, %fd75;
	add.f64 	%fd77, %fd74, %fd76;
	mov.f64 	%fd78, 0d4000000000000000;
	{
	.reg .b32 %temp; 
	mov.b64 	{%temp, %r28}, %fd78;
	}
	{
	.reg .b32 %temp; 
	mov.b64 	{%r29, %temp}, %fd78;
	}
	shl.b32 	%r30, %r28, 1;
	setp.gt.u32 	%p3, %r30, -33554433;
	and.b32  	%r31, %r28, -15728641;
	selp.b32 	%r32, %r31, %r28, %p3;
	mov.b64 	%fd79, {%r29, %r32};
	mul.rn.f64 	%fd80, %fd75, %fd79;
	neg.f64 	%fd81, %fd80;
	fma.rn.f64 	%fd82, %fd75, %fd79, %fd81;
	fma.rn.f64 	%fd83, %fd77, %fd79, %fd82;
	add.f64 	%fd4, %fd80, %fd83;
	sub.f64 	%fd84, %fd80, %fd4;
	add.f64 	%fd5, %fd83, %fd84;
	fma.rn.f64 	%fd85, %fd4, 0d3FF71547652B82FE, 0d4338000000000000;
	{
	.reg .b32 %temp; 
	mov.b64 	{%r13, %temp}, %fd85;
	}
	mov.f64 	%fd86, 0dC338000000000000;
	add.rn.f64 	%fd87, %fd85, %fd86;
	fma.rn.f64 	%fd88, %fd87, 0dBFE62E42FEFA39EF, %fd4;
	fma.rn.f64 	%fd89, %fd87, 0dBC7ABC9E3B39803F, %fd88;
	fma.rn.f64 	%fd90, %fd89, 0d3E5ADE1569CE2BDF, 0d3E928AF3FCA213EA;
	fma.rn.f64 	%fd91, %fd90, %fd89, 0d3EC71DEE62401315;
	fma.rn.f64 	%fd92, %fd91, %fd89, 0d3EFA01997C89EB71;
	fma.rn.f64 	%fd93, %fd92, %fd89, 0d3F2A01A014761F65;
	fma.rn.f64 	%fd94, %fd93, %fd89, 0d3F56C16C1852B7AF;
	fma.rn.f64 	%fd95, %fd94, %fd89, 0d3F81111111122322;
	fma.rn.f64 	%fd96, %fd95, %fd89, 0d3FA55555555502A1;
	fma.rn.f64 	%fd97, %fd96, %fd89, 0d3FC5555555555511;
	fma.rn.f64 	%fd98, %fd97, %fd89, 0d3FE000000000000B;
	fma.rn.f64 	%fd99, %fd98, %fd89, 0d3FF0000000000000;
	fma.rn.f64 	%fd100, %fd99, %fd89, 0d3FF0000000000000;
	{
	.reg .b32 %temp; 
	mov.b64 	{%r14, %temp}, %fd100;
	}
	{
	.reg .b32 %temp; 
	mov.b64 	{%temp, %r15}, %fd100;
	}
	shl.b32 	%r33, %r13, 20;
	add.s32 	%r34, %r33, %r15;
	mov.b64 	%fd108, {%r14, %r34};
	{
	.reg .b32 %temp; 
	mov.b64 	{%temp, %r35}, %fd4;
	}
	mov.b32 	%f2, %r35;
	abs.f32 	%f1, %f2;
	setp.lt.f32 	%p4, %f1, 0f4086232B;
	@%p4 bra 	$L__BB7_7;
	setp.lt.f64 	%p5, %fd4, 0d0000000000000000;
	add.f64 	%fd101, %fd4, 0d7FF0000000000000;
	selp.f64 	%fd108, 0d0000000000000000, %fd101, %p5;
	setp.geu.f32 	%p6, %f1, 0f40874800;
	@%p6 bra 	$L__BB7_7;
	shr.u32 	%r36, %r13, 31;
	add.s32 	%r37, %r13, %r36;
	shr.s32 	%r38, %r37, 1;
	shl.b32 	%r39, %r38, 20;
	add.s32 	%r40, %r15, %r39;
	mov.b64 	%fd102, {%r14, %r40};
	sub.s32 	%r41, %r13, %r38;
	shl.b32 	%r42, %r41, 20;
	add.s32 	%r43, %r42, 1072693248;
	mov.b32 	%r44, 0;
	mov.b64 	%fd103, {%r44, %r43};
	mul.f64 	%fd108, %fd103, %fd102;
$L__BB7_7:
	abs.f64 	%fd104, %fd108;
	setp.eq.f64 	%p7, %fd104, 0d7FF0000000000000;
	fma.rn.f64 	%fd105, %fd108, %fd5, %fd108;
	selp.f64 	%fd106, %fd108, %fd105, %p7;
	st.param.f64 	[func_retval0], %fd106;
	ret;

}


// ===== COMPILED SASS (sm_100) =====

	.target	sm_100

	.elftype	@"ET_EXEC"


//--------------------- .note.nv.tkinfo           --------------------------
	.section	.note.nv.tkinfo,"",@"SHT_NOTE"
	.sectionflags	@"SHF_NOTE_NV_TKINFO"
	.tkinfo
        /*0018*/ 	.word	0x00000002
        /*0030*/ 	.string	""
        /*0030*/ 	.string	"ptxas"
        /*0030*/ 	.string	"Cuda compilation tools, release 13.0, V13.0.88"
        /*0030*/ 	.string	"Build cuda_13.0.r13.0/compiler.36424714_0"
        /*0030*/ 	.string	"-arch sm_100 -m 64 "



//--------------------- .note.nv.cuinfo           --------------------------
	.section	.note.nv.cuinfo,"",@"SHT_NOTE"
	.sectionflags	@"SHF_NOTE_NV_CUINFO"
        /*0018*/ 	.short	0x0002
        /*001a*/ 	.short	0x0064
        /*001c*/ 	.short	0x0082
	.zero		2


//--------------------- .nv.info                  --------------------------
	.section	.nv.info,"",@"SHT_CUDA_INFO"
	.align	4


	//----- nvinfo : EIATTR_REGCOUNT
	.align		4
        /*0000*/ 	.byte	0x04, 0x2f
        /*0002*/ 	.short	(.L_3 - .L_2)
	.align		4
.L_2:
        /*0004*/ 	.word	index@(_Z10build_up_biiPfS_S_ffff)
        /*0008*/ 	.word	0x00000028


	//----- nvinfo : EIATTR_FRAME_SIZE
	.align		4
.L_3:
        /*000c*/ 	.byte	0x04, 0x11
        /*000e*/ 	.short	(.L_5 - .L_4)
	.align		4
.L_4:
        /*0010*/ 	.word	index@($_Z10build_up_biiPfS_S_ffff$__internal_accurate_pow)
        /*0014*/ 	.word	0x00000000


	//----- nvinfo : EIATTR_FRAME_SIZE
	.align		4
.L_5:
        /*0018*/ 	.byte	0x04, 0x11
        /*001a*/ 	.short	(.L_7 - .L_6)
	.align		4
.L_6:
        /*001c*/ 	.word	index@($__internal_4_$__cuda_sm20_rcp_rn_f32_slowpath)
        /*0020*/ 	.word	0x00000000


	//----- nvinfo : EIATTR_FRAME_SIZE
	.align		4
.L_7:
        /*0024*/ 	.byte	0x04, 0x11
        /*0026*/ 	.short	(.L_9 - .L_8)
	.align		4
.L_8:
        /*0028*/ 	.word	index@($__internal_3_$__cuda_sm20_div_rn_f64_full)
        /*002c*/ 	.word	0x00000000


	//----- nvinfo : EIATTR_FRAME_SIZE
	.align		4
.L_9:
        /*0030*/ 	.byte	0x04, 0x11
        /*0032*/ 	.short	(.L_11 - .L_10)
	.align		4
.L_10:
        /*0034*/ 	.word	index@(_Z10build_up_biiPfS_S_ffff)
        /*0038*/ 	.word	0x00000000


	//----- nvinfo : EIATTR_REGCOUNT
	.align		4
.L_11:
        /*003c*/ 	.byte	0x04, 0x2f
        /*003e*/ 	.short	(.L_13 - .L_12)
	.align		4
.L_12:
        /*0040*/ 	.word	index@(_Z16pressure_poissoniiPfS_S_ff)
        /*0044*/ 	.word	0x00000013


	//----- nvinfo : EIATTR_FRAME_SIZE
	.align		4
.L_13:
        /*0048*/ 	.byte	0x04, 0x11
        /*004a*/ 	.short	(.L_15 - .L_14)
	.align		4
.L_14:
        /*004c*/ 	.word	index@($__internal_2_$__cuda_sm3x_div_rn_noftz_f32_slowpath)
        /*0050*/ 	.word	0x00000000


	//----- nvinfo : EIATTR_FRAME_SIZE
	.align		4
.L_15:
        /*0054*/ 	.byte	0x04, 0x11
        /*0056*/ 	.short	(.L_17 - .L_16)
	.align		4
.L_16:
        /*0058*/ 	.word	index@(_Z16pressure_poissoniiPfS_S_ff)
        /*005c*/ 	.word	0x00000000


	//----- nvinfo : EIATTR_REGCOUNT
	.align		4
.L_17:
        /*0060*/ 	.byte	0x04, 0x2f
        /*0062*/ 	.short	(.L_19 - .L_18)
	.align		4
.L_18:
        /*0064*/ 	.word	index@(_Z19pressure_poisson_bciiPf)
        /*0068*/ 	.word	0x0000000e


	//----- nvinfo : EIATTR_FRAME_SIZE
	.align		4
.L_19:
        /*006c*/ 	.byte	0x04, 0x11
        /*006e*/ 	.short	(.L_21 - .L_20)
	.align		4
.L_20:
        /*0070*/ 	.word	index@(_Z19pressure_poisson_bciiPf)
        /*0074*/ 	.word	0x00000000


	//----- nvinfo : EIATTR_REGCOUNT
	.align		4
.L_21:
        /*0078*/ 	.byte	0x04, 0x2f
        /*007a*/ 	.short	(.L_23 - .L_22)
	.align		4
.L_22:
        /*007c*/ 	.word	index@(_Z7calc_uviiPfS_S_S_S_fffff)
        /*0080*/ 	.word	0x00000020


	//----- nvinfo : EIATTR_FRAME_SIZE
	.align		4
.L_23:
        /*0084*/ 	.byte	0x04, 0x11
        /*0086*/ 	.short	(.L_25 - .L_24)
	.align		4
.L_24:
        /*0088*/ 	.word	index@($__internal_1_$__cuda_sm3x_div_rn_noftz_f32_slowpath)
        /*008c*/ 	.word	0x00000000


	//----- nvinfo : EIATTR_FRAME_SIZE
	.align		4
.L_25:
        /*0090*/ 	.byte	0x04, 0x11
        /*0092*/ 	.short	(.L_27 - .L_26)
	.align		4
.L_26:
        /*0094*/ 	.word	index@($__internal_0_$__cuda_sm20_div_rn_f64_full)
        /*0098*/ 	.word	0x00000000


	//----- nvinfo : EIATTR_FRAME_SIZE
	.align		4
.L_27:
        /*009c*/ 	.byte	0x04, 0x11
        /*009e*/ 	.short	(.L_29 - .L_28)
	.align		4
.L_28:
        /*00a0*/ 	.word	index@(_Z7calc_uviiPfS_S_S_S_fffff)
        /*00a4*/ 	.word	0x00000000


	//----- nvinfo : EIATTR_REGCOUNT
	.align		4
.L_29:
        /*00a8*/ 	.byte	0x04, 0x2f
        /*00aa*/ 	.short	(.L_31 - .L_30)
	.align		4
.L_30:
        /*00ac*/ 	.word	index@(_Z10calc_uv_bciiPfS_)
        /*00b0*/ 	.word	0x0000000d


	//----- nvinfo : EIATTR_FRAME_SIZE
	.align		4
.L_31:
        /*00b4*/ 	.byte	0x04, 0x11
        /*00b6*/ 	.short	(.L_33 - .L_32)
	.align		4
.L_32:
        /*00b8*/ 	.word	index@(_Z10calc_uv_bciiPfS_)
        /*00bc*/ 	.word	0x00000000


	//----- nvinfo : EIATTR_REGCOUNT
	.align		4
.L_33:
        /*00c0*/ 	.byte	0x04, 0x2f
        /*00c2*/ 	.short	(.L_35 - .L_34)
	.align		4
.L_34:
        /*00c4*/ 	.word	index@(_Z6l1diffiPfS_Rf)
        /*00c8*/ 	.word	0x0000000d


	//----- nvinfo : EIATTR_FRAME_SIZE
	.align		4
.L_35:
        /*00cc*/ 	.byte	0x04, 0x11
        /*00ce*/ 	.short	(.L_37 - .L_36)
	.align		4
.L_36:
        /*00d0*/ 	.word	index@(_Z6l1diffiPfS_Rf)
        /*00d4*/ 	.word	0x00000000


	//----- nvinfo : EIATTR_REGCOUNT
	.align		4
.L_37:
        /*00d8*/ 	.byte	0x04, 0x2f
        /*00da*/ 	.short	(.L_39 - .L_38)
	.align		4
.L_38:
        /*00dc*/ 	.word	index@(_Z5l1sumiPfRf)
        /*00e0*/ 	.word	0x0000000c


	//----- nvinfo : EIATTR_FRAME_SIZE
	.align		4
.L_39:
        /*00e4*/ 	.byte	0x04, 0x11
        /*00e6*/ 	.short	(.L_41 - .L_40)
	.align		4
.L_40:
        /*00e8*/ 	.word	index@(_Z5l1sumiPfRf)
        /*00ec*/ 	.word	0x00000000


	//----- nvinfo : EIATTR_MIN_STACK_SIZE
	.align		4
.L_41:
        /*00f0*/ 	.byte	0x04, 0x12
        /*00f2*/ 	.short	(.L_43 - .L_42)
	.align		4
.L_42:
        /*00f4*/ 	.word	index@(_Z5l1sumiPfRf)
        /*00f8*/ 	.word	0x00000000


	//----- nvinfo : EIATTR_MIN_STACK_SIZE
	.align		4
.L_43:
        /*00fc*/ 	.byte	0x04, 0x12
        /*00fe*/ 	.short	(.L_45 - .L_44)
	.align		4
.L_44:
        /*0100*/ 	.word	index@(_Z6l1diffiPfS_Rf)
        /*0104*/ 	.word	0x00000000


	//----- nvinfo : EIATTR_MIN_STACK_SIZE
	.align		4
.L_45:
        /*0108*/ 	.byte	0x04, 0x12
        /*010a*/ 	.short	(.L_47 - .L_46)
	.align		4
.L_46:
        /*010c*/ 	.word	index@(_Z10calc_uv_bciiPfS_)
        /*0110*/ 	.word	0x00000000


	//----- nvinfo : EIATTR_MIN_STACK_SIZE
	.align		4
.L_47:
        /*0114*/ 	.byte	0x04, 0x12
        /*0116*/ 	.short	(.L_49 - .L_48)
	.align		4
.L_48:
        /*0118*/ 	.word	index@(_Z7calc_uviiPfS_S_S_S_fffff)
        /*011c*/ 	.word	0x00000000


	//----- nvinfo : EIATTR_MIN_STACK_SIZE
	.align		4
.L_49:
        /*0120*/ 	.byte	0x04, 0x12
        /*0122*/ 	.short	(.L_51 - .L_50)
	.align		4
.L_50:
        /*0124*/ 	.word	index@(_Z19pressure_poisson_bciiPf)
        /*0128*/ 	.word	0x00000000


	//----- nvinfo : EIATTR_MIN_STACK_SIZE
	.align		4
.L_51:
        /*012c*/ 	.byte	0x04, 0x12
        /*012e*/ 	.short	(.L_53 - .L_52)
	.align		4
.L_52:
        /*0130*/ 	.word	index@(_Z16pressure_poissoniiPfS_S_ff)
        /*0134*/ 	.word	0x00000000


	//----- nvinfo : EIATTR_MIN_STACK_SIZE
	.align		4
.L_53:
        /*0138*/ 	.byte	0x04, 0x12
        /*013a*/ 	.short	(.L_55 - .L_54)
	.align		4
.L_54:
        /*013c*/ 	.word	index@(_Z10build_up_biiPfS_S_ffff)
        /*0140*/ 	.word	0x00000000
.L_55:


//--------------------- .nv.compat                --------------------------
	.section	.nv.compat,"",@"SHT_CUDA_COMPAT_INFO"
	.align	4
        /*0000*/ 	.byte	0x02, 0x09, 0x00, 0x00, 0x02, 0x02, 0x01, 0x00, 0x02, 0x05, 0x05, 0x00, 0x03, 0x07, 0x01, 0x01
        /*0010*/ 	.byte	0x02, 0x03, 0x00, 0x00, 0x02, 0x06, 0x01, 0x00, 0x04, 0x0b, 0x08, 0x00, 0x01, 0x00, 0x00, 0x00
        /*0020*/ 	.byte	0x00, 0x00, 0x00, 0x00


//--------------------- .nv.info._Z5l1sumiPfRf    --------------------------
	.section	.nv.info._Z5l1sumiPfRf,"",@"SHT_CUDA_INFO"
	.sectionflags	@""
	.align	4


	//----- nvinfo : EIATTR_CUDA_API_VERSION
	.align		4
        /*0000*/ 	.byte	0x04, 0x37
        /*0002*/ 	.short	(.L_57 - .L_56)
.L_56:
        /*0004*/ 	.word	0x00000082


	//----- nvinfo : EIATTR_KPARAM_INFO
	.align		4
.L_57:
        /*0008*/ 	.byte	0x04, 0x17
        /*000a*/ 	.short	(.L_59 - .L_58)
.L_58:
        /*000c*/ 	.word	0x00000000
        /*0010*/ 	.short	0x0002
        /*0012*/ 	.short	0x0010
        /*0014*/ 	.byte	0x00, 0xf5, 0x21, 0x00


	//----- nvinfo : EIATTR_KPARAM_INFO
	.align		4
.L_59:
        /*0018*/ 	.byte	0x04, 0x17
        /*001a*/ 	.short	(.L_61 - .L_60)
.L_60:
        /*001c*/ 	.word	0x00000000
        /*0020*/ 	.short	0x0001
        /*0022*/ 	.short	0x0008
        /*0024*/ 	.byte	0x00, 0xf5, 0x21, 0x00


	//----- nvinfo : EIATTR_KPARAM_INFO
	.align		4
.L_61:
        /*0028*/ 	.byte	0x04, 0x17
        /*002a*/ 	.short	(.L_63 - .L_62)
.L_62:
        /*002c*/ 	.word	0x00000000
        /*0030*/ 	.short	0x0000
        /*0032*/ 	.short	0x0000
        /*0034*/ 	.byte	0x00, 0xf0, 0x11, 0x00


	//----- nvinfo : EIATTR_SPARSE_MMA_MASK
	.align		4
.L_63:
        /*0038*/ 	.byte	0x03, 0x50
        /*003a*/ 	.short	0x0000


	//----- nvinfo : EIATTR_MAXREG_COUNT
	.align		4
        /*003c*/ 	.byte	0x03, 0x1b
        /*003e*/ 	.short	0x00ff


	//----- nvinfo : EIATTR_MERCURY_ISA_VERSION
	.align		4
        /*0040*/ 	.byte	0x03, 0x5f
        /*0042*/ 	.short	0x0101


	//----- nvinfo : EIATTR_COOP_GROUP_MASK_REGIDS
	.align		4
        /*0044*/ 	.byte	0x04, 0x29
        /*0046*/ 	.short	(.L_65 - .L_64)


	//   ....[0]....
.L_64:
        /*0048*/ 	.word	0xffffffff


	//   ....[1]....
        /*004c*/ 	.word	0xffffffff


	//   ....[2]....
        /*0050*/ 	.word	0xffffffff


	//   ....[3]....
        /*0054*/ 	.word	0xffffffff


	//   ....[4]....
        /*0058*/ 	.word	0xffffffff


	//----- nvinfo : EIATTR_COOP_GROUP_INSTR_OFFSETS
	.align		4
.L_65:
        /*005c*/ 	.byte	0x04, 0x28
        /*005e*/ 	.short	(.L_67 - .L_66)


	//   ....[0]....
.L_66:
        /*0060*/ 	.word	0x000000e0


	//   ....[1]....
        /*0064*/ 	.word	0x00000100


	//   ....[2]....
        /*0068*/ 	.word	0x00000120


	//   ....[3]....
        /*006c*/ 	.word	0x00000140


	//   ....[4]....
        /*0070*/ 	.word	0x00000160


	//----- nvinfo : EIATTR_VRC_CTA_INIT_COUNT
	.align		4
.L_67:
        /*0074*/ 	.byte	0x02, 0x4a
	.zero		1
	.zero		1


	//----- nvinfo : EIATTR_EXIT_INSTR_OFFSETS
	.align		4
        /*0078*/ 	.byte	0x04, 0x1c
        /*007a*/ 	.short	(.L_69 - .L_68)


	//   ....[0]....
.L_68:
        /*007c*/ 	.word	0x00000070


	//   ....[1]....
        /*0080*/ 	.word	0x00000170


	//   ....[2]....
        /*0084*/ 	.word	0x000001b0


	//----- nvinfo : EIATTR_CBANK_PARAM_SIZE
	.align		4
.L_69:
        /*0088*/ 	.byte	0x03, 0x19
        /*008a*/ 	.short	0x0018


	//----- nvinfo : EIATTR_PARAM_CBANK
	.align		4
        /*008c*/ 	.byte	0x04, 0x0a
        /*008e*/ 	.short	(.L_71 - .L_70)
	.align		4
.L_70:
        /*0090*/ 	.word	index@(.nv.constant0._Z5l1sumiPfRf)
        /*0094*/ 	.short	0x0380
        /*0096*/ 	.short	0x0018


	//----- nvinfo : EIATTR_SW_WAR
	.align		4
.L_71:
        /*0098*/ 	.byte	0x04, 0x36
        /*009a*/ 	.short	(.L_73 - .L_72)
.L_72:
        /*009c*/ 	.word	0x00000008
.L_73:


//--------------------- .nv.info._Z6l1diffiPfS_Rf --------------------------
	.section	.nv.info._Z6l1diffiPfS_Rf,"",@"SHT_CUDA_INFO"
	.sectionflags	@""
	.align	4


	//----- nvinfo : EIATTR_CUDA_API_VERSION
	.align		4
        /*0000*/ 	.byte	0x04, 0x37
        /*0002*/ 	.short	(.L_75 - .L_74)
.L_74:
        /*0004*/ 	.word	0x00000082


	//----- nvinfo : EIATTR_KPARAM_INFO
	.align		4
.L_75:
        /*0008*/ 	.byte	0x04, 0x17
        /*000a*/ 	.short	(.L_77 - .L_76)
.L_76:
        /*000c*/ 	.word	0x00000000
        /*0010*/ 	.short	0x0003
        /*0012*/ 	.short	0x0018
        /*0014*/ 	.byte	0x00, 0xf5, 0x21, 0x00


	//----- nvinfo : EIATTR_KPARAM_INFO
	.align		4
.L_77:
        /*0018*/ 	.byte	0x04, 0x17
        /*001a*/ 	.short	(.L_79 - .L_78)
.L_78:
        /*001c*/ 	.word	0x00000000
        /*0020*/ 	.short	0x0002
        /*0022*/ 	.short	0x0010
        /*0024*/ 	.byte	0x00, 0xf5, 0x21, 0x00


	//----- nvinfo : EIATTR_KPARAM_INFO
	.align		4
.L_79:
        /*0028*/ 	.byte	0x04, 0x17
        /*002a*/ 	.short	(.L_81 - .L_80)
.L_80:
        /*002c*/ 	.word	0x00000000
        /*0030*/ 	.short	0x0001
        /*0032*/ 	.short	0x0008
        /*0034*/ 	.byte	0x00, 0xf5, 0x21, 0x00


	//----- nvinfo : EIATTR_KPARAM_INFO
	.align		4
.L_81:
        /*0038*/ 	.byte	0x04, 0x17
        /*003a*/ 	.short	(.L_83 - .L_82)
.L_82:
        /*003c*/ 	.word	0x00000000
        /*0040*/ 	.short	0x0000
        /*0042*/ 	.short	0x0000
        /*0044*/ 	.byte	0x00, 0xf0, 0x11, 0x00


	//----- nvinfo : EIATTR_SPARSE_MMA_MASK
	.align		4
.L_83:
        /*0048*/ 	.byte	0x03, 0x50
        /*004a*/ 	.short	0x0000


	//----- nvinfo : EIATTR_MAXREG_COUNT
	.align		4
        /*004c*/ 	.byte	0x03, 0x1b
        /*004e*/ 	.short	0x00ff


	//----- nvinfo : EIATTR_MERCURY_ISA_VERSION
	.align		4
        /*0050*/ 	.byte	0x03, 0x5f
        /*0052*/ 	.short	0x0101


	//----- nvinfo : EIATTR_COOP_GROUP_MASK_REGIDS
	.align		4
        /*0054*/ 	.byte	0x04, 0x29
        /*0056*/ 	.short	(.L_85 - .L_84)


	//   ....[0]....
.L_84:
        /*0058*/ 	.word	0xffffffff


	//   ....[1]....
        /*005c*/ 	.word	0xffffffff


	//   ....[2]....
        /*0060*/ 	.word	0xffffffff


	//   ....[3]....
        /*0064*/ 	.word	0xffffffff


	//   ....[4]....
        /*0068*/ 	.word	0xffffffff


	//----- nvinfo : EIATTR_COOP_GROUP_INSTR_OFFSETS
	.align		4
.L_85:
        /*006c*/ 	.byte	0x04, 0x28
        /*006e*/ 	.short	(.L_87 - .L_86)


	//   ....[0]....
.L_86:
        /*0070*/ 	.word	0x00000120


	//   ....[1]....
        /*0074*/ 	.word	0x00000140


	//   ....[2]....
        /*0078*/ 	.word	0x00000160


	//   ....[3]....
        /*007c*/ 	.word	0x00000180


	//   ....[4]....
        /*0080*/ 	.word	0x000001a0


	//----- nvinfo : EIATTR_VRC_CTA_INIT_COUNT
	.align		4
.L_87:
        /*0084*/ 	.byte	0x02, 0x4a
	.zero		1
	.zero		1


	//----- nvinfo : EIATTR_EXIT_INSTR_OFFSETS
	.align		4
        /*0088*/ 	.byte	0x04, 0x1c
        /*008a*/ 	.short	(.L_89 - .L_88)


	//   ....[0]....
.L_88:
        /*008c*/ 	.word	0x00000070


	//   ....[1]....
        /*0090*/ 	.word	0x000001b0


	//   ....[2]....
        /*0094*/ 	.word	0x000001f0


	//----- nvinfo : EIATTR_CBANK_PARAM_SIZE
	.align		4
.L_89:
        /*0098*/ 	.byte	0x03, 0x19
        /*009a*/ 	.short	0x0020


	//----- nvinfo : EIATTR_PARAM_CBANK
	.align		4
        /*009c*/ 	.byte	0x04, 0x0a
        /*009e*/ 	.short	(.L_91 - .L_90)
	.align		4
.L_90:
        /*00a0*/ 	.word	index@(.nv.constant0._Z6l1diffiPfS_Rf)
        /*00a4*/ 	.short	0x0380
        /*00a6*/ 	.short	0x0020


	//----- nvinfo : EIATTR_SW_WAR
	.align		4
.L_91:
        /*00a8*/ 	.byte	0x04, 0x36
        /*00aa*/ 	.short	(.L_93 - .L_92)
.L_92:
        /*00ac*/ 	.word	0x00000008
.L_93:


//--------------------- .nv.info._Z10calc_uv_bciiPfS_ --------------------------
	.section	.nv.info._Z10calc_uv_bciiPfS_,"",@"SHT_CUDA_INFO"
	.sectionflags	@""
	.align	4


	//----- nvinfo : EIATTR_CUDA_API_VERSION
	.align		4
        /*0000*/ 	.byte	0x04, 0x37
        /*0002*/ 	.short	(.L_95 - .L_94)
.L_94:
        /*0004*/ 	.word	0x00000082


	//----- nvinfo : EIATTR_KPARAM_INFO
	.align		4
.L_95:
        /*0008*/ 	.byte	0x04, 0x17
        /*000a*/ 	.short	(.L_97 - .L_96)
.L_96:
        /*000c*/ 	.word	0x00000000
        /*0010*/ 	.short	0x0003
        /*0012*/ 	.short	0x0010
        /*0014*/ 	.byte	0x00, 0xf5, 0x21, 0x00


	//----- nvinfo : EIATTR_KPARAM_INFO
	.align		4
.L_97:
        /*0018*/ 	.byte	0x04, 0x17
        /*001a*/ 	.short	(.L_99 - .L_98)
.L_98:
        /*001c*/ 	.word	0x00000000
        /*0020*/ 	.short	0x0002
        /*0022*/ 	.short	0x0008
        /*0024*/ 	.byte	0x00, 0xf5, 0x21, 0x00


	//----- nvinfo : EIATTR_KPARAM_INFO
	.align		4
.L_99:
        /*0028*/ 	.byte	0x04, 0x17
        /*002a*/ 	.short	(.L_101 - .L_100)
.L_100:
        /*002c*/ 	.word	0x00000000
        /*0030*/ 	.short	0x0001
        /*0032*/ 	.short	0x0004
        /*0034*/ 	.byte	0x00, 0xf0, 0x11, 0x00


	//----- nvinfo : EIATTR_KPARAM_INFO
	.align		4
.L_101:
        /*0038*/ 	.byte	0x04, 0x17
        /*003a*/ 	.short	(.L_103 - .L_102)
.L_102:
        /*003c*/ 	.word	0x00000000
        /*0040*/ 	.short	0x0000
        /*0042*/ 	.short	0x0000
        /*0044*/ 	.byte	0x00, 0xf0, 0x11, 0x00


	//----- nvinfo : EIATTR_SPARSE_MMA_MASK
	.align		4
.L_103:
        /*0048*/ 	.byte	0x03, 0x50
        /*004a*/ 	.short	0x0000


	//----- nvinfo : EIATTR_MAXREG_COUNT
	.align		4
        /*004c*/ 	.byte	0x03, 0x1b
        /*004e*/ 	.short	0x00ff


	//----- nvinfo : EIATTR_MERCURY_ISA_VERSION
	.align		4
        /*0050*/ 	.byte	0x03, 0x5f
        /*0052*/ 	.short	0x0101


	//----- nvinfo : EIATTR_VRC_CTA_INIT_COUNT
	.align		4
        /*0054*/ 	.byte	0x02, 0x4a
	.zero		1
	.zero		1


	//----- nvinfo : EIATTR_EXIT_INSTR_OFFSETS
	.align		4
        /*0058*/ 	.byte	0x04, 0x1c
        /*005a*/ 	.short	(.L_105 - .L_104)


	//   ....[0]....
.L_104:
        /*005c*/ 	.word	0x00000260


	//   ....[1]....
        /*0060*/ 	.word	0x000002b0


	//   ....[2]....
        /*0064*/ 	.word	0x00000300


	//   ....[3]....
        /*0068*/ 	.word	0x00000330


	//   ....[4]....
        /*006c*/ 	.word	0x00000380


	//   ....[5]....
        /*0070*/ 	.word	0x000003b0


	//   ....[6]....
        /*0074*/ 	.word	0x00000580


	//   ....[7]....
        /*0078*/ 	.word	0x000005d0


	//   ....[8]....
        /*007c*/ 	.word	0x00000620


	//   ....[9]....
        /*0080*/ 	.word	0x00000650


	//   ....[10]....
        /*0084*/ 	.word	0x00000690


	//----- nvinfo : EIATTR_CRS_STACK_SIZE
	.align		4
.L_105:
        /*0088*/ 	.byte	0x04, 0x1e
        /*008a*/ 	.short	(.L_107 - .L_106)
.L_106:
        /*008c*/ 	.word	0x00000000


	//----- nvinfo : EIATTR_CBANK_PARAM_SIZE
	.align		4
.L_107:
        /*0090*/ 	.byte	0x03, 0x19
        /*0092*/ 	.short	0x0018


	//----- nvinfo : EIATTR_PARAM_CBANK
	.align		4
        /*0094*/ 	.byte	0x04, 0x0a
        /*0096*/ 	.short	(.L_109 - .L_108)
	.align		4
.L_108:
        /*0098*/ 	.word	index@(.nv.constant0._Z10calc_uv_bciiPfS_)
        /*009c*/ 	.short	0x0380
        /*009e*/ 	.short	0x0018


	//----- nvinfo : EIATTR_SW_WAR
	.align		4
.L_109:
        /*00a0*/ 	.byte	0x04, 0x36
        /*00a2*/ 	.short	(.L_111 - .L_110)
.L_110:
        /*00a4*/ 	.word	0x00000008
.L_111:


//--------------------- .nv.info._Z7calc_uviiPfS_S_S_S_fffff --------------------------
	.section	.nv.info._Z7calc_uviiPfS_S_S_S_fffff,"",@"SHT_CUDA_INFO"
	.sectionflags	@""
	.align	4


	//----- nvinfo : EIATTR_CUDA_API_VERSION
	.align		4
        /*0000*/ 	.byte	0x04, 0x37
        /*0002*/ 	.short	(.L_113 - .L_112)
.L_112:
        /*0004*/ 	.word	0x00000082


	//----- nvinfo : EIATTR_KPARAM_INFO
	.align		4
.L_113:
        /*0008*/ 	.byte	0x04, 0x17
        /*000a*/ 	.short	(.L_115 - .L_114)
.L_114:
        /*000c*/ 	.word	0x00000000
        /*0010*/ 	.short	0x000b
        /*0012*/ 	.short	0x0040
        /*0014*/ 	.byte	0x00, 0xf0, 0x11, 0x00


	//----- nvinfo : EIATTR_KPARAM_INFO
	.align		4
.L_115:
        /*0018*/ 	.byte	0x04, 0x17
        /*001a*/ 	.short	(.L_117 - .L_116)
.L_116:
        /*001c*/ 	.word	0x00000000
        /*0020*/ 	.short	0x000a
        /*0022*/ 	.short	0x003c
        /*0024*/ 	.byte	0x00, 0xf0, 0x11, 0x00


	//----- nvinfo : EIATTR_KPARAM_INFO
	.align		4
.L_117:
        /*0028*/ 	.byte	0x04, 0x17
        /*002a*/ 	.short	(.L_119 - .L_118)
.L_118:
        /*002c*/ 	.word	0x00000000
        /*0030*/ 	.short	0x0009
        /*0032*/ 	.short	0x0038
        /*0034*/ 	.byte	0x00, 0xf0, 0x11, 0x00


	//----- nvinfo : EIATTR_KPARAM_INFO
	.align		4
.L_119:
        /*0038*/ 	.byte	0x04, 0x17
        /*003a*/ 	.short	(.L_121 - .L_120)
.L_120:
        /*003c*/ 	.word	0x00000000
        /*0040*/ 	.short	0x0008
        /*0042*/ 	.short	0x0034
        /*0044*/ 	.byte	0x00, 0xf0, 0x11, 0x00


	//----- nvinfo : EIATTR_KPARAM_INFO
	.align		4
.L_121:
        /*0048*/ 	.byte	0x04, 0x17
        /*004a*/ 	.short	(.L_123 - .L_122)
.L_122:
        /*004c*/ 	.word	0x00000000
        /*0050*/ 	.short	0x0007
        /*0052*/ 	.short	0x0030
        /*0054*/ 	.byte	0x00, 0xf0, 0x11, 0x00


	//----- nvinfo : EIATTR_KPARAM_INFO
	.align		4
.L_123:
        /*0058*/ 	.byte	0x04, 0x17
        /*005a*/ 	.short	(.L_125 - .L_124)
.L_124:
        /*005c*/ 	.word	0x00000000
        /*0060*/ 	.short	0x0006
        /*0062*/ 	.short	0x0028
        /*0064*/ 	.byte	0x00, 0xf5, 0x21, 0x00


	//----- nvinfo : EIATTR_KPARAM_INFO
	.align		4
.L_125:
        /*0068*/ 	.byte	0x04, 0x17
        /*006a*/ 	.short	(.L_127 - .L_126)
.L_126:
        /*006c*/ 	.word	0x00000000
        /*0070*/ 	.short	0x0005
        /*0072*/ 	.short	0x0020
        /*0074*/ 	.byte	0x00, 0xf5, 0x21, 0x00


	//----- nvinfo : EIATTR_KPARAM_INFO
	.align		4
.L_127:
        /*0078*/ 	.byte	0x04, 0x17
        /*007a*/ 	.short	(.L_129 - .L_128)
.L_128:
        /*007c*/ 	.word	0x00000000
        /*0080*/ 	.short	0x0004
        /*0082*/ 	.short	0x0018
        /*0084*/ 	.byte	0x00, 0xf5, 0x21, 0x00


	//----- nvinfo : EIATTR_KPARAM_INFO
	.align		4
.L_129:
        /*0088*/ 	.byte	0x04, 0x17
        /*008a*/ 	.short	(.L_131 - .L_130)
.L_130:
        /*008c*/ 	.word	0x00000000
        /*0090*/ 	.short	0x0003
        /*0092*/ 	.short	0x0010
        /*0094*/ 	.byte	0x00, 0xf5, 0x21, 0x00


	//----- nvinfo : EIATTR_KPARAM_INFO
	.align		4
.L_131:
        /*0098*/ 	.byte	0x04, 0x17
        /*009a*/ 	.short	(.L_133 - .L_132)
.L_132:
        /*009c*/ 	.word	0x00000000
        /*00a0*/ 	.short	0x0002
        /*00a2*/ 	.short	0x0008
        /*00a4*/ 	.byte	0x00, 0xf5, 0x21, 0x00


	//----- nvinfo : EIATTR_KPARAM_INFO
	.align		4
.L_133:
        /*00a8*/ 	.byte	0x04, 0x17
        /*00aa*/ 	.short	(.L_135 - .L_134)
.L_134:
        /*00ac*/ 	.word	0x00000000
        /*00b0*/ 	.short	0x0001
        /*00b2*/ 	.short	0x0004
        /*00b4*/ 	.byte	0x00, 0xf0, 0x11, 0x00


	//----- nvinfo : EIATTR_KPARAM_INFO
	.align		4
.L_135:
        /*00b8*/ 	.byte	0x04, 0x17
        /*00ba*/ 	.short	(.L_137 - .L_136)
.L_136:
        /*00bc*/ 	.word	0x00000000
        /*00c0*/ 	.short	0x0000
        /*00c2*/ 	.short	0x0000
        /*00c4*/ 	.byte	0x00, 0xf0, 0x11, 0x00


	//----- nvinfo : EIATTR_SPARSE_MMA_MASK
	.align		4
.L_137:
        /*00c8*/ 	.byte	0x03, 0x50
        /*00ca*/ 	.short	0x0000


	//----- nvinfo : EIATTR_MAXREG_COUNT
	.align		4
        /*00cc*/ 	.byte	0x03, 0x1b
        /*00ce*/ 	.short	0x00ff


	//----- nvinfo : EIATTR_MERCURY_ISA_VERSION
	.align		4
        /*00d0*/ 	.byte	0x03, 0x5f
        /*00d2*/ 	.short	0x0101


	//----- nvinfo : EIATTR_VRC_CTA_INIT_COUNT
	.align		4
        /*00d4*/ 	.byte	0x02, 0x4a
	.zero		1
	.zero		1


	//----- nvinfo : EIATTR_EXIT_INSTR_OFFSETS
	.align		4
        /*00d8*/ 	.byte	0x04, 0x1c
        /*00da*/ 	.short	(.L_139 - .L_138)


	//   ....[0]....
.L_138:
        /*00dc*/ 	.word	0x000000b0


	//   ....[1]....
        /*00e0*/ 	.word	0x00000240


	//   ....[2]....
        /*00e4*/ 	.word	0x00000270


	//   ....[3]....
        /*00e8*/ 	.word	0x00000b60


	//   ....[4]....
        /*00ec*/ 	.word	0x00000b90


	//   ....[5]....
        /*00f0*/ 	.word	0x00000d30


	//   ....[6]....
        /*00f4*/ 	.word	0x00000d60


	//   ....[7]....
        /*00f8*/ 	.word	0x00001650


	//----- nvinfo : EIATTR_CRS_STACK_SIZE
	.align		4
.L_139:
        /*00fc*/ 	.byte	0x04, 0x1e
        /*00fe*/ 	.short	(.L_141 - .L_140)
.L_140:
        /*0100*/ 	.word	0x00000000


	//----- nvinfo : EIATTR_CBANK_PARAM_SIZE
	.align		4
.L_141:
        /*0104*/ 	.byte	0x03, 0x19
        /*0106*/ 	.short	0x0044


	//----- nvinfo : EIATTR_PARAM_CBANK
	.align		4
        /*0108*/ 	.byte	0x04, 0x0a
        /*010a*/ 	.short	(.L_143 - .L_142)
	.align		4
.L_142:
        /*010c*/ 	.word	index@(.nv.constant0._Z7calc_uviiPfS_S_S_S_fffff)
        /*0110*/ 	.short	0x0380
        /*0112*/ 	.short	0x0044


	//----- nvinfo : EIATTR_SW_WAR
	.align		4
.L_143:
        /*0114*/ 	.byte	0x04, 0x36
        /*0116*/ 	.short	(.L_145 - .L_144)
.L_144:
        /*0118*/ 	.word	0x00000008
.L_145:


//--------------------- .nv.info._Z19pressure_poisson_bciiPf --------------------------
	.section	.nv.info._Z19pressure_poisson_bciiPf,"",@"SHT_CUDA_INFO"
	.sectionflags	@""
	.align	4


	//----- nvinfo : EIATTR_CUDA_API_VERSION
	.align		4
        /*0000*/ 	.byte	0x04, 0x37
        /*0002*/ 	.short	(.L_147 - .L_146)
.L_146:
        /*0004*/ 	.word	0x00000082


	//----- nvinfo : EIATTR_KPARAM_INFO
	.align		4
.L_147:
        /*0008*/ 	.byte	0x04, 0x17
        /*000a*/ 	.short	(.L_149 - .L_148)
.L_148:
        /*000c*/ 	.word	0x00000000
        /*0010*/ 	.short	0x0002
        /*0012*/ 	.short	0x0008
        /*0014*/ 	.byte	0x00, 0xf5, 0x21, 0x00


	//----- nvinfo : EIATTR_KPARAM_INFO
	.align		4
.L_149:
        /*0018*/ 	.byte	0x04, 0x17
        /*001a*/ 	.short	(.L_151 - .L_150)
.L_150:
        /*001c*/ 	.word	0x00000000
        /*0020*/ 	.short	0x0001
        /*0022*/ 	.short	0x0004
        /*0024*/ 	.byte	0x00, 0xf0, 0x11, 0x00


	//----- nvinfo : EIATTR_KPARAM_INFO
	.align		4
.L_151:
        /*0028*/ 	.byte	0x04, 0x17
        /*002a*/ 	.short	(.L_153 - .L_152)
.L_152:
        /*002c*/ 	.word	0x00000000
        /*0030*/ 	.short	0x0000
        /*0032*/ 	.short	0x0000
        /*0034*/ 	.byte	0x00, 0xf0, 0x11, 0x00


	//----- nvinfo : EIATTR_SPARSE_MMA_MASK
	.align		4
.L_153:
        /*0038*/ 	.byte	0x03, 0x50
        /*003a*/ 	.short	0x0000


	//----- nvinfo : EIATTR_MAXREG_COUNT
	.align		4
        /*003c*/ 	.byte	0x03, 0x1b
        /*003e*/ 	.short	0x00ff


	//----- nvinfo : EIATTR_MERCURY_ISA_VERSION
	.align		4
        /*0040*/ 	.byte	0x03, 0x5f
        /*0042*/ 	.short	0x0101


	//----- nvinfo : EIATTR_VRC_CTA_INIT_COUNT
	.align		4
        /*0044*/ 	.byte	0x02, 0x4a
	.zero		1
	.zero		1


	//----- nvinfo : EIATTR_EXIT_INSTR_OFFSETS
	.align		4
        /*0048*/ 	.byte	0x04, 0x1c
        /*004a*/ 	.short	(.L_155 - .L_154)


	//   ....[0]....
.L_154:
        /*004c*/ 	.word	0x00000080


	//   ....[1]....
        /*0050*/ 	.word	0x00000270


	//   ....[2]....
        /*0054*/ 	.word	0x00000300


	//   ....[3]....
        /*0058*/ 	.word	0x00000370


	//   ....[4]....
        /*005c*/ 	.word	0x000003a0


	//   ....[5]....
        /*0060*/ 	.word	0x000003e0


	//----- nvinfo : EIATTR_CRS_STACK_SIZE
	.align		4
.L_155:
        /*0064*/ 	.byte	0x04, 0x1e
        /*0066*/ 	.short	(.L_157 - .L_156)
.L_156:
        /*0068*/ 	.word	0x00000000


	//----- nvinfo : EIATTR_CBANK_PARAM_SIZE
	.align		4
.L_157:
        /*006c*/ 	.byte	0x03, 0x19
        /*006e*/ 	.short	0x0010


	//----- nvinfo : EIATTR_PARAM_CBANK
	.align		4
        /*0070*/ 	.byte	0x04, 0x0a
        /*0072*/ 	.short	(.L_159 - .L_158)
	.align		4
.L_158:
        /*0074*/ 	.word	index@(.nv.constant0._Z19pressure_poisson_bciiPf)
        /*0078*/ 	.short	0x0380
        /*007a*/ 	.short	0x0010


	//----- nvinfo : EIATTR_SW_WAR
	.align		4
.L_159:
        /*007c*/ 	.byte	0x04, 0x36
        /*007e*/ 	.short	(.L_161 - .L_160)
.L_160:
        /*0080*/ 	.word	0x00000008
.L_161:


//--------------------- .nv.info._Z16pressure_poissoniiPfS_S_ff --------------------------
	.section	.nv.info._Z16pressure_poissoniiPfS_S_ff,"",@"SHT_CUDA_INFO"
	.sectionflags	@""
	.align	4


	//----- nvinfo : EIATTR_CUDA_API_VERSION
	.align		4
        /*0000*/ 	.byte	0x04, 0x37
        /*0002*/ 	.short	(.L_163 - .L_162)
.L_162:
        /*0004*/ 	.word	0x00000082


	//----- nvinfo : EIATTR_KPARAM_INFO
	.align		4
.L_163:
        /*0008*/ 	.byte	0x04, 0x17
        /*000a*/ 	.short	(.L_165 - .L_164)
.L_164:
        /*000c*/ 	.word	0x00000000
        /*0010*/ 	.short	0x0006
        /*0012*/ 	.short	0x0024
        /*0014*/ 	.byte	0x00, 0xf0, 0x11, 0x00


	//----- nvinfo : EIATTR_KPARAM_INFO
	.align		4
.L_165:
        /*0018*/ 	.byte	0x04, 0x17
        /*001a*/ 	.short	(.L_167 - .L_166)
.L_166:
        /*001c*/ 	.word	0x00000000
        /*0020*/ 	.short	0x0005
        /*0022*/ 	.short	0x0020
        /*0024*/ 	.byte	0x00, 0xf0, 0x11, 0x00


	//----- nvinfo : EIATTR_KPARAM_INFO
	.align		4
.L_167:
        /*0028*/ 	.byte	0x04, 0x17
        /*002a*/ 	.short	(.L_169 - .L_168)
.L_168:
        /*002c*/ 	.word	0x00000000
        /*0030*/ 	.short	0x0004
        /*0032*/ 	.short	0x0018
        /*0034*/ 	.byte	0x00, 0xf5, 0x21, 0x00


	//----- nvinfo : EIATTR_KPARAM_INFO
	.align		4
.L_169:
        /*0038*/ 	.byte	0x04, 0x17
        /*003a*/ 	.short	(.L_171 - .L_170)
.L_170:
        /*003c*/ 	.word	0x00000000
        /*0040*/ 	.short	0x0003
        /*0042*/ 	.short	0x0010
        /*0044*/ 	.byte	0x00, 0xf5, 0x21, 0x00


	//----- nvinfo : EIATTR_KPARAM_INFO
	.align		4
.L_171:
        /*0048*/ 	.byte	0x04, 0x17
        /*004a*/ 	.short	(.L_173 - .L_172)
.L_172:
        /*004c*/ 	.word	0x00000000
        /*0050*/ 	.short	0x0002
        /*0052*/ 	.short	0x0008
        /*0054*/ 	.byte	0x00, 0xf5, 0x21, 0x00


	//----- nvinfo : EIATTR_KPARAM_INFO
	.align		4
.L_173:
        /*0058*/ 	.byte	0x04, 0x17
        /*005a*/ 	.short	(.L_175 - .L_174)
.L_174:
        /*005c*/ 	.word	0x00000000
        /*0060*/ 	.short	0x0001
        /*0062*/ 	.short	0x0004
        /*0064*/ 	.byte	0x00, 0xf0, 0x11, 0x00


	//----- nvinfo : EIATTR_KPARAM_INFO
	.align		4
.L_175:
        /*0068*/ 	.byte	0x04, 0x17
        /*006a*/ 	.short	(.L_177 - .L_176)
.L_176:
        /*006c*/ 	.word	0x00000000
        /*0070*/ 	.short	0x0000
        /*0072*/ 	.short	0x0000
        /*0074*/ 	.byte	0x00, 0xf0, 0x11, 0x00


	//----- nvinfo : EIATTR_SPARSE_MMA_MASK
	.align		4
.L_177:
        /*0078*/ 	.byte	0x03, 0x50
        /*007a*/ 	.short	0x0000


	//----- nvinfo : EIATTR_MAXREG_COUNT
	.align		4
        /*007c*/ 	.byte	0x03, 0x1b
        /*007e*/ 	.short	0x00ff


	//----- nvinfo : EIATTR_MERCURY_ISA_VERSION
	.align		4
        /*0080*/ 	.byte	0x03, 0x5f
        /*0082*/ 	.short	0x0101


	//----- nvinfo : EIATTR_VRC_CTA_INIT_COUNT
	.align		4
        /*0084*/ 	.byte	0x02, 0x4a
	.zero		1
	.zero		1


	//----- nvinfo : EIATTR_EXIT_INSTR_OFFSETS
	.align		4
        /*0088*/ 	.byte	0x04, 0x1c
        /*008a*/ 	.short	(.L_179 - .L_178)


	//   ....[0]....
.L_178:
        /*008c*/ 	.word	0x00000070


	//   ....[1]....
        /*0090*/ 	.word	0x00000200


	//   ....[2]....
        /*0094*/ 	.word	0x00000250


	//   ....[3]....
        /*0098*/ 	.word	0x000005d0


	//----- nvinfo : EIATTR_CRS_STACK_SIZE
	.align		4
.L_179:
        /*009c*/ 	.byte	0x04, 0x1e
        /*009e*/ 	.short	(.L_181 - .L_180)
.L_180:
        /*00a0*/ 	.word	0x00000000


	//----- nvinfo : EIATTR_CBANK_PARAM_SIZE
	.align		4
.L_181:
        /*00a4*/ 	.byte	0x03, 0x19
        /*00a6*/ 	.short	0x0028


	//----- nvinfo : EIATTR_PARAM_CBANK
	.align		4
        /*00a8*/ 	.byte	0x04, 0x0a
        /*00aa*/ 	.short	(.L_183 - .L_182)
	.align		4
.L_182:
        /*00ac*/ 	.word	index@(.nv.constant0._Z16pressure_poissoniiPfS_S_ff)
        /*00b0*/ 	.short	0x0380
        /*00b2*/ 	.short	0x0028


	//----- nvinfo : EIATTR_SW_WAR
	.align		4
.L_183:
        /*00b4*/ 	.byte	0x04, 0x36
        /*00b6*/ 	.short	(.L_185 - .L_184)
.L_184:
        /*00b8*/ 	.word	0x00000008
.L_185:


//--------------------- .nv.info._Z10build_up_biiPfS_S_ffff --------------------------
	.section	.nv.info._Z10build_up_biiPfS_S_ffff,"",@"SHT_CUDA_INFO"
	.sectionflags	@""
	.align	4


	//----- nvinfo : EIATTR_CUDA_API_VERSION
	.align		4
        /*0000*/ 	.byte	0x04, 0x37
        /*0002*/ 	.short	(.L_187 - .L_186)
.L_186:
        /*0004*/ 	.word	0x00000082


	//----- nvinfo : EIATTR_KPARAM_INFO
	.align		4
.L_187:
        /*0008*/ 	.byte	0x04, 0x17
        /*000a*/ 	.short	(.L_189 - .L_188)
.L_188:
        /*000c*/ 	.word	0x00000000
        /*0010*/ 	.short	0x0008
        /*0012*/ 	.short	0x002c
        /*0014*/ 	.byte	0x00, 0xf0, 0x11, 0x00


	//----- nvinfo : EIATTR_KPARAM_INFO
	.align		4
.L_189:
        /*0018*/ 	.byte	0x04, 0x17
        /*001a*/ 	.short	(.L_191 - .L_190)
.L_190:
        /*001c*/ 	.word	0x00000000
        /*0020*/ 	.short	0x0007
        /*0022*/ 	.short	0x0028
        /*0024*/ 	.byte	0x00, 0xf0, 0x11, 0x00


	//----- nvinfo : EIATTR_KPARAM_INFO
	.align		4
.L_191:
        /*0028*/ 	.byte	0x04, 0x17
        /*002a*/ 	.short	(.L_193 - .L_192)
.L_192:
        /*002c*/ 	.word	0x00000000
        /*0030*/ 	.short	0x0006
        /*0032*/ 	.short	0x0024
        /*0034*/ 	.byte	0x00, 0xf0, 0x11, 0x00


	//----- nvinfo : EIATTR_KPARAM_INFO
	.align		4
.L_193:
        /*0038*/ 	.byte	0x04, 0x17
        /*003a*/ 	.short	(.L_195 - .L_194)
.L_194:
        /*003c*/ 	.word	0x00000000
        /*0040*/ 	.short	0x0005
        /*0042*/ 	.short	0x0020
        /*0044*/ 	.byte	0x00, 0xf0, 0x11, 0x00


	//----- nvinfo : EIATTR_KPARAM_INFO
	.align		4
.L_195:
        /*0048*/ 	.byte	0x04, 0x17
        /*004a*/ 	.short	(.L_197 - .L_196)
.L_196:
        /*004c*/ 	.word	0x00000000
        /*0050*/ 	.short	0x0004
        /*0052*/ 	.short	0x0018
        /*0054*/ 	.byte	0x00, 0xf5, 0x21, 0x00


	//----- nvinfo : EIATTR_KPARAM_INFO
	.align		4
.L_197:
        /*0058*/ 	.byte	0x04, 0x17
        /*005a*/ 	.short	(.L_199 - .L_198)
.L_198:
        /*005c*/ 	.word	0x00000000
        /*0060*/ 	.short	0x0003
        /*0062*/ 	.short	0x0010
        /*0064*/ 	.byte	0x00, 0xf5, 0x21, 0x00


	//----- nvinfo : EIATTR_KPARAM_INFO
	.align		4
.L_199:
        /*0068*/ 	.byte	0x04, 0x17
        /*006a*/ 	.short	(.L_201 - .L_200)
.L_200:
        /*006c*/ 	.word	0x00000000
        /*0070*/ 	.short	0x0002
        /*0072*/ 	.short	0x0008
        /*0074*/ 	.byte	0x00, 0xf5, 0x21, 0x00


	//----- nvinfo : EIATTR_KPARAM_INFO
	.align		4
.L_201:
        /*0078*/ 	.byte	0x04, 0x17
        /*007a*/ 	.short	(.L_203 - .L_202)
.L_202:
        /*007c*/ 	.word	0x00000000
        /*0080*/ 	.short	0x0001
        /*0082*/ 	.short	0x0004
        /*0084*/ 	.byte	0x00, 0xf0, 0x11, 0x00


	//----- nvinfo : EIATTR_KPARAM_INFO
	.align		4
.L_203:
        /*0088*/ 	.byte	0x04, 0x17
        /*008a*/ 	.short	(.L_205 - .L_204)
.L_204:
        /*008c*/ 	.word	0x00000000
        /*0090*/ 	.short	0x0000
        /*0092*/ 	.short	0x0000
        /*0094*/ 	.byte	0x00, 0xf0, 0x11, 0x00


	//----- nvinfo : EIATTR_SPARSE_MMA_MASK
	.align		4
.L_205:
        /*0098*/ 	.byte	0x03, 0x50
        /*009a*/ 	.short	0x0000


	//----- nvinfo : EIATTR_MAXREG_COUNT
	.align		4
        /*009c*/ 	.byte	0x03, 0x1b
        /*009e*/ 	.short	0x00ff


	//----- nvinfo : EIATTR_MERCURY_ISA_VERSION
	.align		4
        /*00a0*/ 	.byte	0x03, 0x5f
        /*00a2*/ 	.short	0x0101


	//----- nvinfo : EIATTR_VRC_CTA_INIT_COUNT
	.align		4
        /*00a4*/ 	.byte	0x02, 0x4a
	.zero		1
	.zero		1


	//----- nvinfo : EIATTR_EXIT_INSTR_OFFSETS
	.align		4
        /*00a8*/ 	.byte	0x04, 0x1c
        /*00aa*/ 	.short	(.L_207 - .L_206)


	//   ....[0]....
.L_206:
        /*00ac*/ 	.word	0x00000070


	//   ....[1]....
        /*00b0*/ 	.word	0x00000210


	//   ....[2]....
        /*00b4*/ 	.word	0x00000260


	//   ....[3]....
        /*00b8*/ 	.word	0x00000ee0


	//----- nvinfo : EIATTR_CRS_STACK_SIZE
	.align		4
.L_207:
        /*00bc*/ 	.byte	0x04, 0x1e
        /*00be*/ 	.short	(.L_209 - .L_208)
.L_208:
        /*00c0*/ 	.word	0x00000000


	//----- nvinfo : EIATTR_CBANK_PARAM_SIZE
	.align		4
.L_209:
        /*00c4*/ 	.byte	0x03, 0x19
        /*00c6*/ 	.short	0x0030


	//----- nvinfo : EIATTR_PARAM_CBANK
	.align		4
        /*00c8*/ 	.byte	0x04, 0x0a
        /*00ca*/ 	.short	(.L_211 - .L_210)
	.align		4
.L_210:
        /*00cc*/ 	.word	index@(.nv.constant0._Z10build_up_biiPfS_S_ffff)
        /*00d0*/ 	.short	0x0380
        /*00d2*/ 	.short	0x0030


	//----- nvinfo : EIATTR_SW_WAR
	.align		4
.L_211:
        /*00d4*/ 	.byte	0x04, 0x36
        /*00d6*/ 	.short	(.L_213 - .L_212)
.L_212:
        /*00d8*/ 	.word	0x00000008
.L_213:


//--------------------- .nv.callgraph             --------------------------
	.section	.nv.callgraph,"",@"SHT_CUDA_CALLGRAPH"
	.align	4
	.sectionentsize	8
	.align		4
        /*0000*/ 	.word	0x00000000
	.align		4
        /*0004*/ 	.word	0xffffffff
	.align		4
        /*0008*/ 	.word	0x00000000
	.align		4
        /*000c*/ 	.word	0xfffffffe
	.align		4
        /*0010*/ 	.word	0x00000000
	.align		4
        /*0014*/ 	.word	0xfffffffd
	.align		4
        /*0018*/ 	.word	0x00000000
	.align		4
        /*001c*/ 	.word	0xfffffffc


//--------------------- .nv.constant4             --------------------------
	.section	.nv.constant4,"a",@progbits
	.align	8
	.align		8
.nv.constant4:
        /*0000*/ 	.dword	usum
	.align		8
        /*0008*/ 	.dword	udiff


//--------------------- .text._Z5l1sumiPfRf       --------------------------
	.section	.text._Z5l1sumiPfRf,"ax",@progbits
	.align	128
        .global         _Z5l1sumiPfRf
        .type           _Z5l1sumiPfRf,@function
        .size           _Z5l1sumiPfRf,(.L_x_87 - _Z5l1sumiPfRf)
        .other          _Z5l1sumiPfRf,@"STO_CUDA_ENTRY STV_DEFAULT"
_Z5l1sumiPfRf:
.text._Z5l1sumiPfRf:
[----:B------:R-:W-:Y:S01]  /*0000*/  LDC R1, c[0x0][0x37c] ;  /* 0x0000df00ff017b82 */ /* 0x000fe20000000800 */
[----:B------:R-:W0:Y:S07]  /*0010*/  S2R R6, SR_TID.X ;  /* 0x0000000000067919 */ /* 0x000e2e0000002100 */
[----:B------:R-:W0:Y:S01]  /*0020*/  S2UR UR4, SR_CTAID.X ;  /* 0x00000000000479c3 */ /* 0x000e220000002500 */
[----:B------:R-:W1:Y:S07]  /*0030*/  LDCU UR5, c[0x0][0x380] ;  /* 0x00007000ff0577ac */ /* 0x000e6e0008000800 */
[----:B------:R-:W0:Y:S02]  /*0040*/  LDC R5, c[0x0][0x360] ;  /* 0x0000d800ff057b82 */ /* 0x000e240000000800 */
[----:B0-----:R-:W-:-:S05]  /*0050*/  IMAD R5, R5, UR4, R6 ;  /* 0x0000000405057c24 */ /* 0x001fca000f8e0206 */
[----:B-1----:R-:W-:-:S13]  /*0060*/  ISETP.GE.AND P0, PT, R5, UR5, PT ;  /* 0x0000000505007c0c */ /* 0x002fda000bf06270 */
[----:B------:R-:W-:Y:S05]  /*0070*/  @P0 EXIT ;  /* 0x000000000000094d */ /* 0x000fea0003800000 */
[----:B------:R-:W0:Y:S01]  /*0080*/  LDC.64 R2, c[0x0][0x388] ;  /* 0x0000e200ff027b82 */ /* 0x000e220000000a00 */
[----:B------:R-:W1:Y:S01]  /*0090*/  LDCU.64 UR4, c[0x0][0x358] ;  /* 0x00006b00ff0477ac */ /* 0x000e620008000a00 */
[----:B0-----:R-:W-:-:S06]  /*00a0*/  IMAD.WIDE R2, R5, 0x4, R2 ;  /* 0x0000000405027825 */ /* 0x001fcc00078e0202 */
[----:B-1----:R-:W2:Y:S01]  /*00b0*/  LDG.E R2, desc[UR4][R2.64] ;  /* 0x0000000402027981 */ /* 0x002ea2000c1e1900 */
[----:B------:R-:W-:Y:S01]  /*00c0*/  LOP3.LUT P0, RZ, R6, 0x1f, RZ, 0xc0, !PT ;  /* 0x0000001f06ff7812 */ /* 0x000fe2000780c0ff */
[----:B--2---:R-:W-:-:S05]  /*00d0*/  FADD R8, |R2|, -RZ ;  /* 0x800000ff02087221 */ /* 0x004fca0000000200 */
[----:B------:R-:W0:Y:S02]  /*00e0*/  SHFL.DOWN PT, R5, R8, 0x10, 0x1f ;  /* 0x0a001f0008057f89 */ /* 0x000e2400000e0000 */
[----:B0-----:R-:W-:-:S05]  /*00f0*/  FADD R5, |R2|, R5 ;  /* 0x0000000502057221 */ /* 0x001fca0000000200 */
[----:B------:R-:W0:Y:S02]  /*0100*/  SHFL.DOWN PT, R0, R5, 0x8, 0x1f ;  /* 0x09001f0005007f89 */ /* 0x000e2400000e0000 */
[----:B0-----:R-:W-:-:S05]  /*0110*/  FADD R0, R5, R0 ;  /* 0x0000000005007221 */ /* 0x001fca0000000000 */
[----:B------:R-:W0:Y:S02]  /*0120*/  SHFL.DOWN PT, R7, R0, 0x4, 0x1f ;  /* 0x08801f0000077f89 */ /* 0x000e2400000e0000 */
[----:B0-----:R-:W-:-:S05]  /*0130*/  FADD R7, R0, R7 ;  /* 0x0000000700077221 */ /* 0x001fca0000000000 */
[----:B------:R-:W0:Y:S02]  /*0140*/  SHFL.DOWN PT, R4, R7, 0x2, 0x1f ;  /* 0x08401f0007047f89 */ /* 0x000e2400000e0000 */
[----:B0-----:R-:W-:-:S05]  /*0150*/  FADD R4, R7, R4 ;  /* 0x0000000407047221 */ /* 0x001fca0000000000 */
[----:B------:R0:W1:Y:S01]  /*0160*/  SHFL.DOWN PT, R9, R4, 0x1, 0x1f ;  /* 0x08201f0004097f89 */ /* 0x00006200000e0000 */
[----:B------:R-:W-:Y:S05]  /*0170*/  @P0 EXIT ;  /* 0x000000000000094d */ /* 0x000fea0003800000 */
[----:B------:R-:W2:Y:S01]  /*0180*/  LDC.64 R2, c[0x0][0x390] ;  /* 0x0000e400ff027b82 */ /* 0x000ea20000000a00 */
[----:B-1----:R-:W-:-:S05]  /*0190*/  FADD R9, R4, R9 ;  /* 0x0000000904097221 */ /* 0x002fca0000000000 */
[----:B--2---:R-:W-:Y:S01]  /*01a0*/  REDG.E.ADD.F32.FTZ.RN.STRONG.GPU desc[UR4][R2.64], R9 ;  /* 0x00000009020079a6 */ /* 0x004fe2000c12f304 */
[----:B------:R-:W-:Y:S05]  /*01b0*/  EXIT ;  /* 0x000000000000794d */ /* 0x000fea0003800000 */
.L_x_0:
[----:B------:R-:W-:-:S00]  /*01c0*/  BRA `(.L_x_0) ;  /* 0xfffffffc00fc7947 */ /* 0x000fc0000383ffff */
[----:B------:R-:W-:-:S00]  /*01d0*/  NOP ;  /* 0x0000000000007918 */ /* 0x000fc00000000000 */
        /* <DEDUP_REMOVED lines=10> */
.L_x_87:


//--------------------- .text._Z6l1diffiPfS_Rf    --------------------------
	.section	.text._Z6l1diffiPfS_Rf,"ax",@progbits
	.align	128
        .global         _Z6l1diffiPfS_Rf
        .type           _Z6l1diffiPfS_Rf,@function
        .size           _Z6l1diffiPfS_Rf,(.L_x_88 - _Z6l1diffiPfS_Rf)
        .other          _Z6l1diffiPfS_Rf,@"STO_CUDA_ENTRY STV_DEFAULT"
_Z6l1diffiPfS_Rf:
.text._Z6l1diffiPfS_Rf:
        /* <DEDUP_REMOVED lines=9> */
[----:B------:R-:W1:Y:S07]  /*0090*/  LDCU.64 UR4, c[0x0][0x358] ;  /* 0x00006b00ff0477ac */ /* 0x000e6e0008000a00 */
[----:B------:R-:W2:Y:S01]  /*00a0*/  LDC.64 R4, c[0x0][0x390] ;  /* 0x0000e400ff047b82 */ /* 0x000ea20000000a00 */
[----:B0-----:R-:W-:-:S06]  /*00b0*/  IMAD.WIDE R2, R7, 0x4, R2 ;  /* 0x0000000407027825 */ /* 0x001fcc00078e0202 */
[----:B-1----:R-:W3:Y:S01]  /*00c0*/  LDG.E R2, desc[UR4][R2.64] ;  /* 0x0000000402027981 */ /* 0x002ee2000c1e1900 */
[----:B--2---:R-:W-:-:S06]  /*00d0*/  IMAD.WIDE R4, R7, 0x4, R4 ;  /* 0x0000000407047825 */ /* 0x004fcc00078e0204 */
[----:B------:R-:W3:Y:S01]  /*00e0*/  LDG.E R5, desc[UR4][R4.64] ;  /* 0x0000000404057981 */ /* 0x000ee2000c1e1900 */
[----:B------:R-:W-:Y:S01]  /*00f0*/  LOP3.LUT P0, RZ, R8, 0x1f, RZ, 0xc0, !PT ;  /* 0x0000001f08ff7812 */ /* 0x000fe2000780c0ff */
[----:B---3--:R-:W-:-:S04]  /*0100*/  FADD R0, R2, -R5 ;  /* 0x8000000502007221 */ /* 0x008fc80000000000 */
[----:B------:R-:W-:-:S05]  /*0110*/  FADD R10, |R0|, -RZ ;  /* 0x800000ff000a7221 */ /* 0x000fca0000000200 */
        /* <DEDUP_REMOVED lines=14> */
.L_x_1:
        /* <DEDUP_REMOVED lines=16> */
.L_x_88:


//--------------------- .text._Z10calc_uv_bciiPfS_ --------------------------
	.section	.text._Z10calc_uv_bciiPfS_,"ax",@progbits
	.align	128
        .global         _Z10calc_uv_bciiPfS_
        .type           _Z10calc_uv_bciiPfS_,@function
        .size           _Z10calc_uv_bciiPfS_,(.L_x_89 - _Z10calc_uv_bciiPfS_)
        .other          _Z10calc_uv_bciiPfS_,@"STO_CUDA_ENTRY STV_DEFAULT"
_Z10calc_uv_bciiPfS_:
.text._Z10calc_uv_bciiPfS_:
[----:B------:R-:W-:Y:S01]  /*0000*/  LDC R1, c[0x0][0x37c] ;  /* 0x0000df00ff017b82 */ /* 0x000fe20000000800 */
[----:B------:R-:W0:Y:S07]  /*0010*/  S2R R5, SR_TID.X ;  /* 0x0000000000057919 */ /* 0x000e2e0000002100 */
[----:B------:R-:W0:Y:S01]  /*0020*/  S2UR UR6, SR_CTAID.X ;  /* 0x00000000000679c3 */ /* 0x000e220000002500 */
[----:B------:R-:W1:Y:S07]  /*0030*/  LDCU.64 UR4, c[0x0][0x358] ;  /* 0x00006b00ff0477ac */ /* 0x000e6e0008000a00 */
[----:B------:R-:W0:Y:S08]  /*0040*/  LDC R0, c[0x0][0x360] ;  /* 0x0000d800ff007b82 */ /* 0x000e300000000800 */
[----:B------:R-:W2:Y:S01]  /*0050*/  LDC.64 R2, c[0x0][0x380] ;  /* 0x0000e000ff027b82 */ /* 0x000ea20000000a00 */
[----:B0-----:R-:W-:-:S02]  /*0060*/  IMAD R0, R0, UR6, R5 ;  /* 0x0000000600007c24 */ /* 0x001fc4000f8e0205 */
[----:B--2---:R-:W-:-:S05]  /*0070*/  IMAD R3, R3, R2, RZ ;  /* 0x0000000203037224 */ /* 0x004fca00078e02ff */
[----:B------:R-:W-:-:S13]  /*0080*/  ISETP.GE.AND P0, PT, R0, R3, PT ;  /* 0x000000030000720c */ /* 0x000fda0003f06270 */
[----:B-1----:R-:W-:Y:S05]  /*0090*/  @P0 BRA `(.L_x_2) ;  /* 0x0000000000bc0947 */ /* 0x002fea0003800000 */
[----:B------:R-:W-:Y:S02]  /*00a0*/  IABS R8, R2 ;  /* 0x0000000200087213 */ /* 0x000fe40000000000 */
[----:B------:R-:W-:Y:S02]  /*00b0*/  IABS R9, R0 ;  /* 0x0000000000097213 */ /* 0x000fe40000000000 */
[----:B------:R-:W0:Y:S01]  /*00c0*/  I2F.RP R6, R8 ;  /* 0x0000000800067306 */ /* 0x000e220000209400 */
[----:B------:R-:W-:-:S07]  /*00d0*/  ISETP.GE.AND P2, PT, R0, RZ, PT ;  /* 0x000000ff0000720c */ /* 0x000fce0003f46270 */
[----:B0-----:R-:W0:Y:S02]  /*00e0*/  MUFU.RCP R6, R6 ;  /* 0x0000000600067308 */ /* 0x001e240000001000 */
[----:B0-----:R-:W-:-:S06]  /*00f0*/  VIADD R4, R6, 0xffffffe ;  /* 0x0ffffffe06047836 */ /* 0x001fcc0000000000 */
[----:B------:R0:W1:Y:S02]  /*0100*/  F2I.FTZ.U32.TRUNC.NTZ R5, R4 ;  /* 0x0000000400057305 */ /* 0x000064000021f000 */
[----:B0-----:R-:W-:Y:S02]  /*0110*/  HFMA2 R4, -RZ, RZ, 0, 0 ;  /* 0x00000000ff047431 */ /* 0x001fe400000001ff */
[----:B-1----:R-:W-:-:S04]  /*0120*/  IMAD.MOV R7, RZ, RZ, -R5 ;  /* 0x000000ffff077224 */ /* 0x002fc800078e0a05 */
[----:B------:R-:W-:-:S04]  /*0130*/  IMAD R7, R7, R8, RZ ;  /* 0x0000000807077224 */ /* 0x000fc800078e02ff */
[----:B------:R-:W-:-:S04]  /*0140*/  IMAD.HI.U32 R5, R5, R7, R4 ;  /* 0x0000000705057227 */ /* 0x000fc800078e0004 */
[----:B------:R-:W-:Y:S02]  /*0150*/  IMAD.MOV.U32 R7, RZ, RZ, R9 ;  /* 0x000000ffff077224 */ /* 0x000fe400078e0009 */
[----:B------:R-:W-:Y:S02]  /*0160*/  VIADD R4, R2, 0xffffffff ;  /* 0xffffffff02047836 */ /* 0x000fe40000000000 */
[----:B------:R-:W-:-:S04]  /*0170*/  IMAD.HI.U32 R5, R5, R7, RZ ;  /* 0x0000000705057227 */ /* 0x000fc800078e00ff */
[----:B------:R-:W-:-:S04]  /*0180*/  IMAD.MOV R5, RZ, RZ, -R5 ;  /* 0x000000ffff057224 */ /* 0x000fc800078e0a05 */
[----:B------:R-:W-:-:S05]  /*0190*/  IMAD R5, R8, R5, R7 ;  /* 0x0000000508057224 */ /* 0x000fca00078e0207 */
[----:B------:R-:W-:-:S13]  /*01a0*/  ISETP.GT.U32.AND P0, PT, R8, R5, PT ;  /* 0x000000050800720c */ /* 0x000fda0003f04070 */
[----:B------:R-:W-:Y:S02]  /*01b0*/  @!P0 IADD3 R5, PT, PT, R5, -R8, RZ ;  /* 0x8000000805058210 */ /* 0x000fe40007ffe0ff */
[----:B------:R-:W-:Y:S02]  /*01c0*/  ISETP.NE.AND P0, PT, R2, RZ, PT ;  /* 0x000000ff0200720c */ /* 0x000fe40003f05270 */
[----:B------:R-:W-:-:S13]  /*01d0*/  ISETP.GT.U32.AND P1, PT, R8, R5, PT ;  /* 0x000000050800720c */ /* 0x000fda0003f24070 */
[----:B------:R-:W-:-:S04]  /*01e0*/  @!P1 IMAD.IADD R5, R5, 0x1, -R8 ;  /* 0x0000000105059824 */ /* 0x000fc800078e0a08 */
[----:B------:R-:W-:-:S05]  /*01f0*/  IMAD.MOV.U32 R7, RZ, RZ, R5 ;  /* 0x000000ffff077224 */ /* 0x000fca00078e0005 */
[----:B------:R-:W-:Y:S02]  /*0200*/  @!P2 IADD3 R7, PT, PT, -R7, RZ, RZ ;  /* 0x000000ff0707a210 */ /* 0x000fe40007ffe1ff */
[----:B------:R-:W-:-:S04]  /*0210*/  @!P0 LOP3.LUT R7, RZ, R2, RZ, 0x33, !PT ;  /* 0x00000002ff078212 */ /* 0x000fc800078e33ff */
[----:B------:R-:W-:-:S13]  /*0220*/  ISETP.NE.AND P0, PT, R7, R4, PT ;  /* 0x000000040700720c */ /* 0x000fda0003f05270 */
[----:B------:R-:W0:Y:S02]  /*0230*/  @!P0 LDC.64 R4, c[0x0][0x388] ;  /* 0x0000e200ff048b82 */ /* 0x000e240000000a00 */
[----:B0-----:R-:W-:-:S05]  /*0240*/  @!P0 IMAD.WIDE R4, R0, 0x4, R4 ;  /* 0x0000000400048825 */ /* 0x001fca00078e0204 */
[----:B------:R0:W-:Y:S01]  /*0250*/  @!P0 STG.E desc[UR4][R4.64], RZ ;  /* 0x000000ff04008986 */ /* 0x0001e2000c101904 */
[----:B------:R-:W-:Y:S05]  /*0260*/  @!P0 EXIT ;  /* 0x000000000000894d */ /* 0x000fea0003800000 */
[----:B------:R-:W-:-:S13]  /*0270*/  ISETP.GE.AND P0, PT, R0, R2, PT ;  /* 0x000000020000720c */ /* 0x000fda0003f06270 */
[----:B0-----:R-:W0:Y:S02]  /*0280*/  @!P0 LDC.64 R4, c[0x0][0x388] ;  /* 0x0000e200ff048b82 */ /* 0x001e240000000a00 */
[----:B0-----:R-:W-:-:S05]  /*0290*/  @!P0 IMAD.WIDE R4, R0, 0x4, R4 ;  /* 0x0000000400048825 */ /* 0x001fca00078e0204 */
[----:B------:R0:W-:Y:S01]  /*02a0*/  @!P0 STG.E desc[UR4][R4.64], RZ ;  /* 0x000000ff04008986 */ /* 0x0001e2000c101904 */
[----:B------:R-:W-:Y:S05]  /*02b0*/  @!P0 EXIT ;  /* 0x000000000000894d */ /* 0x000fea0003800000 */
[----:B------:R-:W-:-:S13]  /*02c0*/  ISETP.NE.AND P0, PT, R7, RZ, PT ;  /* 0x000000ff0700720c */ /* 0x000fda0003f05270 */
[----:B0-----:R-:W0:Y:S02]  /*02d0*/  @!P0 LDC.64 R4, c[0x0][0x388] ;  /* 0x0000e200ff048b82 */ /* 0x001e240000000a00 */
[----:B0-----:R-:W-:-:S05]  /*02e0*/  @!P0 IMAD.WIDE R4, R0, 0x4, R4 ;  /* 0x0000000400048825 */ /* 0x001fca00078e0204 */
[----:B------:R0:W-:Y:S01]  /*02f0*/  @!P0 STG.E desc[UR4][R4.64], RZ ;  /* 0x000000ff04008986 */ /* 0x0001e2000c101904 */
[----:B------:R-:W-:Y:S05]  /*0300*/  @!P0 EXIT ;  /* 0x000000000000894d */ /* 0x000fea0003800000 */
[----:B------:R-:W-:-:S05]  /*0310*/  IMAD.IADD R3, R3, 0x1, -R2 ;  /* 0x0000000103037824 */ /* 0x000fca00078e0a02 */
[----:B------:R-:W-:-:S13]  /*0320*/  ISETP.GE.AND P0, PT, R0, R3, PT ;  /* 0x000000030000720c */ /* 0x000fda0003f06270 */
[----:B------:R-:W-:Y:S05]  /*0330*/  @!P0 EXIT ;  /* 0x000000000000894d */ /* 0x000fea0003800000 */
[----:B------:R-:W1:Y:S01]  /*0340*/  LDC.64 R2, c[0x0][0x388] ;  /* 0x0000e200ff027b82 */ /* 0x000e620000000a00 */
[----:B0-----:R-:W-:Y:S01]  /*0350*/  MOV R5, 0x3f800000 ;  /* 0x3f80000000057802 */ /* 0x001fe20000000f00 */
[----:B-1----:R-:W-:-:S05]  /*0360*/  IMAD.WIDE R2, R0, 0x4, R2 ;  /* 0x0000000400027825 */ /* 0x002fca00078e0202 */
[----:B------:R-:W-:Y:S01]  /*0370*/  STG.E desc[UR4][R2.64], R5 ;  /* 0x0000000502007986 */ /* 0x000fe2000c101904 */
[----:B------:R-:W-:Y:S05]  /*0380*/  EXIT ;  /* 0x000000000000794d */ /* 0x000fea0003800000 */
.L_x_2:
[----:B------:R-:W-:-:S05]  /*0390*/  IMAD.IADD R0, R0, 0x1, -R3 ;  /* 0x0000000100007824 */ /* 0x000fca00078e0a03 */
[----:B------:R-:W-:-:S13]  /*03a0*/  ISETP.GE.AND P0, PT, R0, R3, PT ;  /* 0x000000030000720c */ /* 0x000fda0003f06270 */
[----:B------:R-:W-:Y:S05]  /*03b0*/  @P0 EXIT ;  /* 0x000000000000094d */ /* 0x000fea0003800000 */
[----:B------:R-:W-:Y:S02]  /*03c0*/  IABS R7, R2 ;  /* 0x0000000200077213 */ /* 0x000fe40000000000 */
[----:B------:R-:W-:Y:S02]  /*03d0*/  IABS R10, R0 ;  /* 0x00000000000a7213 */ /* 0x000fe40000000000 */
[----:B------:R-:W0:Y:S01]  /*03e0*/  I2F.RP R6, R7 ;  /* 0x0000000700067306 */ /* 0x000e220000209400 */
[----:B------:R-:W-:Y:S02]  /*03f0*/  ISETP.GE.AND P1, PT, R0, RZ, PT ;  /* 0x000000ff0000720c */ /* 0x000fe40003f26270 */
[----:B------:R-:W-:-:S05]  /*0400*/  ISETP.NE.AND P2, PT, R2, RZ, PT ;  /* 0x000000ff0200720c */ /* 0x000fca0003f45270 */
[----:B0-----:R-:W0:Y:S02]  /*0410*/  MUFU.RCP R6, R6 ;  /* 0x0000000600067308 */ /* 0x001e240000001000 */
[----:B0-----:R-:W-:-:S06]  /*0420*/  IADD3 R8, PT, PT, R6, 0xffffffe, RZ ;  /* 0x0ffffffe06087810 */ /* 0x001fcc0007ffe0ff */
[----:B------:R-:W0:Y:S02]  /*0430*/  F2I.FTZ.U32.TRUNC.NTZ R5, R8 ;  /* 0x0000000800057305 */ /* 0x000e24000021f000 */
[----:B0-----:R-:W-:-:S04]  /*0440*/  IMAD.MOV R4, RZ, RZ, -R5 ;  /* 0x000000ffff047224 */ /* 0x001fc800078e0a05 */
[----:B------:R-:W-:Y:S02]  /*0450*/  IMAD R9, R4, R7, RZ ;  /* 0x0000000704097224 */ /* 0x000fe400078e02ff */
[----:B------:R-:W-:-:S05]  /*0460*/  HFMA2 R4, -RZ, RZ, 0, 0 ;  /* 0x00000000ff047431 */ /* 0x000fca00000001ff */
[----:B------:R-:W-:-:S04]  /*0470*/  IMAD.HI.U32 R4, R5, R9, R4 ;  /* 0x0000000905047227 */ /* 0x000fc800078e0004 */
[----:B------:R-:W-:-:S04]  /*0480*/  IMAD.MOV.U32 R5, RZ, RZ, R10 ;  /* 0x000000ffff057224 */ /* 0x000fc800078e000a */
[----:B------:R-:W-:-:S05]  /*0490*/  IMAD.HI.U32 R4, R4, R5, RZ ;  /* 0x0000000504047227 */ /* 0x000fca00078e00ff */
[----:B------:R-:W-:-:S05]  /*04a0*/  IADD3 R4, PT, PT, -R4, RZ, RZ ;  /* 0x000000ff04047210 */ /* 0x000fca0007ffe1ff */
[----:B------:R-:W-:Y:S02]  /*04b0*/  IMAD R4, R7, R4, R5 ;  /* 0x0000000407047224 */ /* 0x000fe400078e0205 */
[----:B------:R-:W-:-:S03]  /*04c0*/  VIADD R5, R2, 0xffffffff ;  /* 0xffffffff02057836 */ /* 0x000fc60000000000 */
[----:B------:R-:W-:-:S13]  /*04d0*/  ISETP.GT.U32.AND P0, PT, R7, R4, PT ;  /* 0x000000040700720c */ /* 0x000fda0003f04070 */
[----:B------:R-:W-:-:S05]  /*04e0*/  @!P0 IMAD.IADD R4, R4, 0x1, -R7 ;  /* 0x0000000104048824 */ /* 0x000fca00078e0a07 */
[----:B------:R-:W-:-:S13]  /*04f0*/  ISETP.GT.U32.AND P0, PT, R7, R4, PT ;  /* 0x000000040700720c */ /* 0x000fda0003f04070 */
[----:B------:R-:W-:-:S05]  /*0500*/  @!P0 IADD3 R4, PT, PT, R4, -R7, RZ ;  /* 0x8000000704048210 */ /* 0x000fca0007ffe0ff */
        /* <DEDUP_REMOVED lines=18> */
[----:B------:R-:W-:-:S04]  /*0630*/  IADD3 R3, PT, PT, R3, -R2, RZ ;  /* 0x8000000203037210 */ /* 0x000fc80007ffe0ff */
[----:B------:R-:W-:-:S13]  /*0640*/  ISETP.GE.AND P0, PT, R0, R3, PT ;  /* 0x000000030000720c */ /* 0x000fda0003f06270 */
[----:B------:R-:W-:Y:S05]  /*0650*/  @!P0 EXIT ;  /* 0x000000000000894d */ /* 0x000fea0003800000 */
[----:B------:R-:W1:Y:S02]  /*0660*/  LDC.64 R2, c[0x0][0x390] ;  /* 0x0000e400ff027b82 */ /* 0x000e640000000a00 */
[----:B-1----:R-:W-:-:S05]  /*0670*/  IMAD.WIDE R2, R0, 0x4, R2 ;  /* 0x0000000400027825 */ /* 0x002fca00078e0202 */
[----:B------:R-:W-:Y:S01]  /*0680*/  STG.E desc[UR4][R2.64], RZ ;  /* 0x000000ff02007986 */ /* 0x000fe2000c101904 */
[----:B------:R-:W-:Y:S05]  /*0690*/  EXIT ;  /* 0x000000000000794d */ /* 0x000fea0003800000 */
.L_x_3:
        /* <DEDUP_REMOVED lines=14> */
.L_x_89:


//--------------------- .text._Z7calc_uviiPfS_S_S_S_fffff --------------------------
	.section	.text._Z7calc_uviiPfS_S_S_S_fffff,"ax",@progbits
	.align	128
        .global         _Z7calc_uviiPfS_S_S_S_fffff
        .type           _Z7calc_uviiPfS_S_S_S_fffff,@function
        .size           _Z7calc_uviiPfS_S_S_S_fffff,(.L_x_82 - _Z7calc_uviiPfS_S_S_S_fffff)
        .other          _Z7calc_uviiPfS_S_S_S_fffff,@"STO_CUDA_ENTRY STV_DEFAULT"
_Z7calc_uviiPfS_S_S_S_fffff:
.text._Z7calc_uviiPfS_S_S_S_fffff:
        /* <DEDUP_REMOVED lines=10> */
[----:B------:R-:W-:-:S13]  /*00a0*/  ISETP.GE.AND P0, PT, R9, R2, PT ;  /* 0x000000020900720c */ /* 0x000fda0003f06270 */
[----:B------:R-:W-:Y:S05]  /*00b0*/  @!P0 EXIT ;  /* 0x000000000000894d */ /* 0x000fea0003800000 */
[----:B------:R-:W-:Y:S02]  /*00c0*/  IABS R7, R2 ;  /* 0x0000000200077213 */ /* 0x000fe40000000000 */
[----:B------:R-:W-:Y:S02]  /*00d0*/  ISETP.GE.AND P2, PT, R9, RZ, PT ;  /* 0x000000ff0900720c */ /* 0x000fe40003f46270 */
[----:B------:R-:W0:Y:S08]  /*00e0*/  I2F.RP R0, R7 ;  /* 0x0000000700007306 */ /* 0x000e300000209400 */
[----:B0-----:R-:W0:Y:S02]  /*00f0*/  MUFU.RCP R0, R0 ;  /* 0x0000000000007308 */ /* 0x001e240000001000 */
[----:B0-----:R-:W-:-:S06]  /*0100*/  VIADD R4, R0, 0xffffffe ;  /* 0x0ffffffe00047836 */ /* 0x001fcc0000000000 */
[----:B------:R0:W1:Y:S02]  /*0110*/  F2I.FTZ.U32.TRUNC.NTZ R5, R4 ;  /* 0x0000000400057305 */ /* 0x000064000021f000 */
[----:B0-----:R-:W-:Y:S02]  /*0120*/  HFMA2 R4, -RZ, RZ, 0, 0 ;  /* 0x00000000ff047431 */ /* 0x001fe400000001ff */
[----:B-1----:R-:W-:-:S04]  /*0130*/  IMAD.MOV R6, RZ, RZ, -R5 ;  /* 0x000000ffff067224 */ /* 0x002fc800078e0a05 */
[----:B------:R-:W-:Y:S01]  /*0140*/  IMAD R11, R6, R7, RZ ;  /* 0x00000007060b7224 */ /* 0x000fe200078e02ff */
[----:B------:R-:W-:-:S03]  /*0150*/  IABS R6, R9 ;  /* 0x0000000900067213 */ /* 0x000fc60000000000 */
[----:B------:R-:W-:-:S06]  /*0160*/  IMAD.HI.U32 R5, R5, R11, R4 ;  /* 0x0000000b05057227 */ /* 0x000fcc00078e0004 */
[----:B------:R-:W-:-:S04]  /*0170*/  IMAD.HI.U32 R5, R5, R6, RZ ;  /* 0x0000000605057227 */ /* 0x000fc800078e00ff */
[----:B------:R-:W-:-:S04]  /*0180*/  IMAD.MOV R5, RZ, RZ, -R5 ;  /* 0x000000ffff057224 */ /* 0x000fc800078e0a05 */
[----:B------:R-:W-:Y:S02]  /*0190*/  IMAD R0, R7, R5, R6 ;  /* 0x0000000507007224 */ /* 0x000fe400078e0206 */
[----:B------:R-:W-:-:S03]  /*01a0*/  VIADD R5, R2, 0xffffffff ;  /* 0xffffffff02057836 */ /* 0x000fc60000000000 */
[----:B------:R-:W-:-:S13]  /*01b0*/  ISETP.GT.U32.AND P0, PT, R7, R0, PT ;  /* 0x000000000700720c */ /* 0x000fda0003f04070 */
[----:B------:R-:W-:Y:S01]  /*01c0*/  @!P0 IMAD.IADD R0, R0, 0x1, -R7 ;  /* 0x0000000100008824 */ /* 0x000fe200078e0a07 */
[----:B------:R-:W-:-:S04]  /*01d0*/  ISETP.NE.AND P0, PT, R2, RZ, PT ;  /* 0x000000ff0200720c */ /* 0x000fc80003f05270 */
[----:B------:R-:W-:-:S13]  /*01e0*/  ISETP.GT.U32.AND P1, PT, R7, R0, PT ;  /* 0x000000000700720c */ /* 0x000fda0003f24070 */
[----:B------:R-:W-:-:S05]  /*01f0*/  @!P1 IADD3 R0, PT, PT, R0, -R7, RZ ;  /* 0x8000000700009210 */ /* 0x000fca0007ffe0ff */
[----:B------:R-:W-:Y:S01]  /*0200*/  @!P2 IMAD.MOV R0, RZ, RZ, -R0 ;  /* 0x000000ffff00a224 */ /* 0x000fe200078e0a00 */
[----:B------:R-:W-:-:S04]  /*0210*/  @!P0 LOP3.LUT R0, RZ, R2, RZ, 0x33, !PT ;  /* 0x00000002ff008212 */ /* 0x000fc800078e33ff */
[----:B------:R-:W-:-:S04]  /*0220*/  ISETP.NE.AND P0, PT, R0, RZ, PT ;  /* 0x000000ff0000720c */ /* 0x000fc80003f05270 */
[----:B------:R-:W-:-:S13]  /*0230*/  ISETP.EQ.OR P0, PT, R0, R5, !P0 ;  /* 0x000000050000720c */ /* 0x000fda0004702670 */
[----:B------:R-:W-:Y:S05]  /*0240*/  @P0 EXIT ;  /* 0x000000000000094d */ /* 0x000fea0003800000 */
[----:B------:R-:W-:-:S04]  /*0250*/  IADD3 R2, PT, PT, R3, -R2, RZ ;  /* 0x8000000203027210 */ /* 0x000fc80007ffe0ff */
[----:B------:R-:W-:-:S13]  /*0260*/  ISETP.GE.AND P0, PT, R9, R2, PT ;  /* 0x000000020900720c */ /* 0x000fda0003f06270 */
[----:B------:R-:W-:Y:S05]  /*0270*/  @P0 EXIT ;  /* 0x000000000000094d */ /* 0x000fea0003800000 */
[----:B------:R-:W0:Y:S08]  /*0280*/  LDC.64 R18, c[0x0][0x398] ;  /* 0x0000e600ff127b82 */ /* 0x000e300000000a00 */
[----:B------:R-:W1:Y:S01]  /*0290*/  LDC.64 R4, c[0x0][0x3b0] ;  /* 0x0000ec00ff047b82 */ /* 0x000e620000000a00 */
[----:B0-----:R-:W-:-:S05]  /*02a0*/  IMAD.WIDE R18, R9, 0x4, R18 ;  /* 0x0000000409127825 */ /* 0x001fca00078e0212 */
[----:B------:R-:W2:Y:S01]  /*02b0*/  LDG.E R7, desc[UR4][R18.64] ;  /* 0x0000000412077981 */ /* 0x000ea2000c1e1900 */
[----:B------:R-:W-:Y:S01]  /*02c0*/  BSSY.RECONVERGENT B0, `(.L_x_5) ;  /* 0x000000e000007945 */ /* 0x000fe20003800200 */
[----:B-1----:R-:W0:Y:S02]  /*02d0*/  MUFU.RCP R0, R5 ;  /* 0x0000000500007308 */ /* 0x002e240000001000 */
[----:B0-----:R-:W-:-:S04]  /*02e0*/  FFMA R3, R0, -R5, 1 ;  /* 0x3f80000000037423 */ /* 0x001fc80000000805 */
[----:B------:R-:W-:Y:S01]  /*02f0*/  FFMA R3, R0, R3, R0 ;  /* 0x0000000300037223 */ /* 0x000fe20000000000 */
[----:B--2---:R-:W-:-:S04]  /*0300*/  FMUL R2, R7, R4 ;  /* 0x0000000407027220 */ /* 0x004fc80000400000 */
[----:B------:R-:W0:Y:S01]  /*0310*/  FCHK P0, R2, R5 ;  /* 0x0000000502007302 */ /* 0x000e220000000000 */
[----:B------:R-:W-:-:S04]  /*0320*/  FFMA R0, R2, R3, RZ ;  /* 0x0000000302007223 */ /* 0x000fc800000000ff */
[----:B------:R-:W-:-:S04]  /*0330*/  FFMA R4, R0, -R5, R2 ;  /* 0x8000000500047223 */ /* 0x000fc80000000002 */
[----:B------:R-:W-:Y:S01]  /*0340*/  FFMA R0, R3, R4, R0 ;  /* 0x0000000403007223 */ /* 0x000fe20000000000 */
[----:B0-----:R-:W-:Y:S06]  /*0350*/  @!P0 BRA `(.L_x_6) ;  /* 0x0000000000108947 */ /* 0x001fec0003800000 */
[----:B------:R-:W0:Y:S01]  /*0360*/  LDCU UR6, c[0x0][0x3b4] ;  /* 0x00007680ff0677ac */ /* 0x000e220008000800 */
[----:B------:R-:W-:Y:S01]  /*0370*/  MOV R3, 0x3a0 ;  /* 0x000003a000037802 */ /* 0x000fe20000000f00 */
[----:B0-----:R-:W-:-:S07]  /*0380*/  IMAD.U32 R0, RZ, RZ, UR6 ;  /* 0x00000006ff007e24 */ /* 0x001fce000f8e00ff */
[----:B------:R-:W-:Y:S05]  /*0390*/  CALL.REL.NOINC `($__internal_1_$__cuda_sm3x_div_rn_noftz_f32_slowpath) ;  /* 0x00000018001c7944 */ /* 0x000fea0003c00000 */
.L_x_6:
[----:B------:R-:W-:Y:S05]  /*03a0*/  BSYNC.RECONVERGENT B0 ;  /* 0x0000000000007941 */ /* 0x000fea0003800200 */
.L_x_5:
[----:B------:R-:W0:Y:S01]  /*03b0*/  LDC.64 R4, c[0x0][0x3a0] ;  /* 0x0000e800ff047b82 */ /* 0x000e220000000a00 */
[----:B------:R-:W2:Y:S01]  /*03c0*/  LDG.E R6, desc[UR4][R18.64+-0x4] ;  /* 0xfffffc0412067981 */ /* 0x000ea2000c1e1900 */
[----:B------:R-:W1:Y:S06]  /*03d0*/  LDCU UR6, c[0x0][0x3b0] ;  /* 0x00007600ff0677ac */ /* 0x000e6c0008000800 */
[----:B------:R-:W3:Y:S01]  /*03e0*/  LDC R11, c[0x0][0x3b8] ;  /* 0x0000ee00ff0b7b82 */ /* 0x000ee20000000800 */
[----:B0-----:R-:W-:-:S05]  /*03f0*/  IMAD.WIDE R4, R9, 0x4, R4 ;  /* 0x0000000409047825 */ /* 0x001fca00078e0204 */
[----:B------:R-:W1:Y:S01]  /*0400*/  LDG.E R2, desc[UR4][R4.64] ;  /* 0x0000000404027981 */ /* 0x000e62000c1e1900 */
[----:B---3--:R-:W0:Y:S01]  /*0410*/  MUFU.RCP R3, R11 ;  /* 0x0000000b00037308 */ /* 0x008e220000001000 */
[----:B------:R-:W-:Y:S01]  /*0420*/  BSSY.RECONVERGENT B0, `(.L_x_7) ;  /* 0x000000f000007945 */ /* 0x000fe20003800200 */
[----:B0-----:R-:W-:-:S04]  /*0430*/  FFMA R8, R3, -R11, 1 ;  /* 0x3f80000003087423 */ /* 0x001fc8000000080b */
[----:B------:R-:W-:Y:S01]  /*0440*/  FFMA R3, R3, R8, R3 ;  /* 0x0000000803037223 */ /* 0x000fe20000000003 */
[----:B--2---:R-:W-:-:S04]  /*0450*/  FADD R10, R7, -R6 ;  /* 0x80000006070a7221 */ /* 0x004fc80000000000 */
[----:B------:R-:W-:Y:S01]  /*0460*/  FFMA R10, R10, -R0, R7 ;  /* 0x800000000a0a7223 */ /* 0x000fe20000000007 */
[----:B-1----:R-:W-:-:S04]  /*0470*/  FMUL R2, R2, UR6 ;  /* 0x0000000602027c20 */ /* 0x002fc80008400000 */
        /* <DEDUP_REMOVED lines=9> */
.L_x_8:
[----:B------:R-:W-:Y:S05]  /*0510*/  BSYNC.RECONVERGENT B0 ;  /* 0x0000000000007941 */ /* 0x000fea0003800200 */
.L_x_7:
[----:B------:R-:W0:Y:S01]  /*0520*/  LDC.64 R2, c[0x0][0x398] ;  /* 0x0000e600ff027b82 */ /* 0x000e220000000a00 */
[----:B------:R-:W1:Y:S01]  /*0530*/  LDCU UR6, c[0x0][0x380] ;  /* 0x00007000ff0677ac */ /* 0x000e620008000800 */
[----:B------:R-:W2:Y:S01]  /*0540*/  LDCU.64 UR8, c[0x0][0x3b0] ;  /* 0x00007600ff0877ac */ /* 0x000ea20008000a00 */
[----:B-1----:R-:W-:Y:S01]  /*0550*/  IADD3 R5, PT, PT, R9, -UR6, RZ ;  /* 0x8000000609057c10 */ /* 0x002fe2000fffe0ff */
[----:B------:R-:W1:Y:S04]  /*0560*/  LDCU UR6, c[0x0][0x3bc] ;  /* 0x00007780ff0677ac */ /* 0x000e680008000800 */
[----:B0-----:R-:W-:-:S05]  /*0570*/  IMAD.WIDE R2, R5, 0x4, R2 ;  /* 0x0000000405027825 */ /* 0x001fca00078e0202 */
[----:B------:R0:W3:Y:S01]  /*0580*/  LDG.E R8, desc[UR4][R2.64] ;  /* 0x0000000402087981 */ /* 0x0000e2000c1e1900 */
[----:B--2---:R-:W-:Y:S08]  /*0590*/  F2F.F64.F32 R14, UR9 ;  /* 0x00000009000e7d10 */ /* 0x004ff00008201800 */
[----:B-1----:R-:W1:Y:S02]  /*05a0*/  F2F.F64.F32 R4, UR6 ;  /* 0x0000000600047d10 */ /* 0x002e640008201800 */
[----:B-1----:R-:W-:Y:S01]  /*05b0*/  DADD R12, R4, R4 ;  /* 0x00000000040c7229 */ /* 0x002fe20000000004 */
[----:B------:R-:W-:-:S07]  /*05c0*/  IMAD.MOV.U32 R4, RZ, RZ, 0x1 ;  /* 0x00000001ff047424 */ /* 0x000fce00078e00ff */
[----:B------:R-:W-:-:S06]  /*05d0*/  DMUL R12, R12, R14 ;  /* 0x0000000e0c0c7228 */ /* 0x000fcc0000000000 */
[----:B------:R-:W1:Y:S02]  /*05e0*/  MUFU.RCP64H R5, R13 ;  /* 0x0000000d00057308 */ /* 0x000e640000001800 */
[----:B-1----:R-:W-:-:S08]  /*05f0*/  DFMA R14, -R12, R4, 1 ;  /* 0x3ff000000c0e742b */ /* 0x002fd00000000104 */
[----:B------:R-:W-:-:S08]  /*0600*/  DFMA R14, R14, R14, R14 ;  /* 0x0000000e0e0e722b */ /* 0x000fd0000000000e */
[----:B------:R-:W-:Y:S01]  /*0610*/  DFMA R14, R4, R14, R4 ;  /* 0x0000000e040e722b */ /* 0x000fe20000000004 */
[----:B------:R-:W1:Y:S07]  /*0620*/  F2F.F64.F32 R4, UR8 ;  /* 0x0000000800047d10 */ /* 0x000e6e0008201800 */
[----:B0-----:R-:W-:-:S08]  /*0630*/  DFMA R2, -R12, R14, 1 ;  /* 0x3ff000000c02742b */ /* 0x001fd0000000010e */
[----:B------:R-:W-:Y:S01]  /*0640*/  DFMA R2, R14, R2, R14 ;  /* 0x000000020e02722b */ /* 0x000fe2000000000e */
[----:B-1----:R-:W-:-:S07]  /*0650*/  FSETP.GEU.AND P1, PT, |R5|, 6.5827683646048100446e-37, PT ;  /* 0x036000000500780b */ /* 0x002fce0003f2e200 */
[----:B------:R-:W-:-:S08]  /*0660*/  DMUL R14, R4, R2 ;  /* 0x00000002040e7228 */ /* 0x000fd00000000000 */
[----:B------:R-:W-:-:S08]  /*0670*/  DFMA R16, -R12, R14, R4 ;  /* 0x0000000e0c10722b */ /* 0x000fd00000000104 */
[----:B------:R-:W-:Y:S01]  /*0680*/  DFMA R2, R2, R16, R14 ;  /* 0x000000100202722b */ /* 0x000fe2000000000e */
[----:B---3--:R-:W-:-:S04]  /*0690*/  FADD R11, R7, -R8 ;  /* 0x80000008070b7221 */ /* 0x008fc80000000000 */
[----:B------:R-:W-:-:S05]  /*06a0*/  FFMA R0, R11, -R0, R10 ;  /* 0x800000000b007223 */ /* 0x000fca000000000a */
[----:B------:R-:W-:Y:S01]  /*06b0*/  FFMA R10, RZ, R13, R3 ;  /* 0x0000000dff0a7223 */ /* 0x000fe20000000003 */
[----:B------:R0:W1:Y:S04]  /*06c0*/  F2F.F64.F32 R24, R0 ;  /* 0x0000000000187310 */ /* 0x0000680000201800 */
[----:B------:R-:W-:-:S13]  /*06d0*/  FSETP.GT.AND P0, PT, |R10|, 1.469367938527859385e-39, PT ;  /* 0x001000000a00780b */ /* 0x000fda0003f04200 */
[----:B01----:R-:W-:Y:S05]  /*06e0*/  @P0 BRA P1, `(.L_x_9) ;  /* 0x0000000000180947 */ /* 0x003fea0000800000 */
[----:B------:R-:W-:Y:S01]  /*06f0*/  IMAD.MOV.U32 R2, RZ, RZ, R12 ;  /* 0x000000ffff027224 */ /* 0x000fe200078e000c */
[----:B------:R-:W-:Y:S02]  /*0700*/  MOV R3, R13 ;  /* 0x0000000d00037202 */ /* 0x000fe40000000f00 */
[----:B------:R-:W-:-:S07]  /*0710*/  MOV R0, 0x730 ;  /* 0x0000073000007802 */ /* 0x000fce0000000f00 */
[----:B------:R-:W-:Y:S05]  /*0720*/  CALL.REL.NOINC `($__internal_0_$__cuda_sm20_div_rn_f64_full) ;  /* 0x0000000c00cc7944 */ /* 0x000fea0003c00000 */
[----:B------:R-:W-:Y:S02]  /*0730*/  IMAD.MOV.U32 R2, RZ, RZ, R16 ;  /* 0x000000ffff027224 */ /* 0x000fe400078e0010 */
[----:B------:R-:W-:-:S07]  /*0740*/  IMAD.MOV.U32 R3, RZ, RZ, R17 ;  /* 0x000000ffff037224 */ /* 0x000fce00078e0011 */
.L_x_9:
[----:B------:R-:W0:Y:S08]  /*0750*/  LDC.64 R12, c[0x0][0x3a8] ;  /* 0x0000ea00ff0c7b82 */ /* 0x000e300000000a00 */
[----:B------:R-:W1:Y:S01]  /*0760*/  LDC.64 R4, c[0x0][0x3b0] ;  /* 0x0000ec00ff047b82 */ /* 0x000e620000000a00 */
[----:B0-----:R-:W-:-:S05]  /*0770*/  IMAD.WIDE R12, R9, 0x4, R12 ;  /* 0x00000004090c7825 */ /* 0x001fca00078e020c */
[----:B------:R-:W2:Y:S04]  /*0780*/  LDG.E R0, desc[UR4][R12.64+0x4] ;  /* 0x000004040c007981 */ /* 0x000ea8000c1e1900 */
[----:B------:R-:W2:Y:S01]  /*0790*/  LDG.E R11, desc[UR4][R12.64+-0x4] ;  /* 0xfffffc040c0b7981 */ /* 0x000ea2000c1e1900 */
[----:B-1----:R-:W-:-:S04]  /*07a0*/  FMUL R15, R5, R5 ;  /* 0x00000005050f7220 */ /* 0x002fc80000400000 */
[----:B------:R-:W0:Y:S08]  /*07b0*/  MUFU.RCP R14, R15 ;  /* 0x0000000f000e7308 */ /* 0x000e300000001000 */
[----:B------:R-:W1:Y:S01]  /*07c0*/  FCHK P0, R4, R15 ;  /* 0x0000000f04007302 */ /* 0x000e620000000000 */
[----:B0-----:R-:W-:-:S04]  /*07d0*/  FFMA R5, -R15, R14, 1 ;  /* 0x3f8000000f057423 */ /* 0x001fc8000000010e */
[----:B------:R-:W-:-:S04]  /*07e0*/  FFMA R5, R14, R5, R14 ;  /* 0x000000050e057223 */ /* 0x000fc8000000000e */
[----:B------:R-:W-:Y:S01]  /*07f0*/  FFMA R14, R5, R4, RZ ;  /* 0x00000004050e7223 */ /* 0x000fe200000000ff */
[----:B--2---:R-:W-:-:S04]  /*0800*/  FADD R0, R0, -R11 ;  /* 0x8000000b00007221 */ /* 0x004fc80000000000 */
[----:B------:R-:W0:Y:S02]  /*0810*/  F2F.F64.F32 R10, R0 ;  /* 0x00000000000a7310 */ /* 0x000e240000201800 */
[----:B0-----:R-:W-:Y:S01]  /*0820*/  DFMA R10, R10, -R2, R24 ;  /* 0x800000020a0a722b */ /* 0x001fe20000000018 */
[----:B------:R-:W-:-:S04]  /*0830*/  FFMA R3, -R15, R14, R4 ;  /* 0x0000000e0f037223 */ /* 0x000fc80000000104 */
[----:B------:R-:W-:Y:S01]  /*0840*/  FFMA R3, R5, R3, R14 ;  /* 0x0000000305037223 */ /* 0x000fe2000000000e */
[----:B-1----:R-:W-:Y:S06]  /*0850*/  @!P0 BRA `(.L_x_10) ;  /* 0x0000000000188947 */ /* 0x002fec0003800000 */
[----:B------:R-:W0:Y:S01]  /*0860*/  LDCU UR6, c[0x0][0x3b0] ;  /* 0x00007600ff0677ac */ /* 0x000e220008000800 */
[----:B------:R-:W-:Y:S02]  /*0870*/  MOV R0, R15 ;  /* 0x0000000f00007202 */ /* 0x000fe40000000f00 */
[----:B------:R-:W-:Y:S01]  /*0880*/  MOV R3, 0x8b0 ;  /* 0x000008b000037802 */ /* 0x000fe20000000f00 */
[----:B0-----:R-:W-:-:S07]  /*0890*/  IMAD.U32 R2, RZ, RZ, UR6 ;  /* 0x00000006ff027e24 */ /* 0x001fce000f8e00ff */
[----:B------:R-:W-:Y:S05]  /*08a0*/  CALL.REL.NOINC `($__internal_1_$__cuda_sm3x_div_rn_noftz_f32_slowpath) ;  /* 0x0000001000d87944 */ /* 0x000fea0003c00000 */
[----:B------:R-:W-:-:S07]  /*08b0*/  IMAD.MOV.U32 R3, RZ, RZ, R0 ;  /* 0x000000ffff037224 */ /* 0x000fce00078e0000 */
.L_x_10:
[----:B------:R-:W2:Y:S01]  /*08c0*/  LDG.E R20, desc[UR4][R18.64+0x4] ;  /* 0x0000040412147981 */ /* 0x000ea2000c1e1900 */
[----:B------:R-:W0:Y:S01]  /*08d0*/  LDC R2, c[0x0][0x3b8] ;  /* 0x0000ee00ff027b82 */ /* 0x000e220000000800 */
[----:B------:R-:W1:Y:S01]  /*08e0*/  LDCU UR7, c[0x0][0x3b0] ;  /* 0x00007600ff0777ac */ /* 0x000e620008000800 */
[----:B------:R-:W3:Y:S01]  /*08f0*/  F2F.F64.F32 R16, R7 ;  /* 0x0000000700107310 */ /* 0x000ee20000201800 */
[----:B------:R-:W4:Y:S07]  /*0900*/  LDCU UR6, c[0x0][0x3c0] ;  /* 0x00007800ff0677ac */ /* 0x000f2e0008000800 */
[----:B------:R-:W-:Y:S01]  /*0910*/  F2F.F64.F32 R14, R6 ;  /* 0x00000006000e7310 */ /* 0x000fe20000201800 */
[----:B---3--:R-:W-:-:S07]  /*0920*/  DADD R16, R16, R16 ;  /* 0x0000000010107229 */ /* 0x008fce0000000010 */
[----:B------:R-:W-:Y:S01]  /*0930*/  F2F.F64.F32 R6, R3 ;  /* 0x0000000300067310 */ /* 0x000fe20000201800 */
[----:B-1----:R-:W-:Y:S01]  /*0940*/  MOV R21, UR7 ;  /* 0x0000000700157c02 */ /* 0x002fe20008000f00 */
[----:B0-----:R-:W-:-:S06]  /*0950*/  FMUL R2, R2, R2 ;  /* 0x0000000202027220 */ /* 0x001fcc0000400000 */
[----:B------:R-:W0:Y:S08]  /*0960*/  MUFU.RCP R13, R2 ;  /* 0x00000002000d7308 */ /* 0x000e300000001000 */
[----:B------:R1:W3:Y:S01]  /*0970*/  FCHK P0, R21, R2 ;  /* 0x0000000215007302 */ /* 0x0002e20000000000 */
[----:B0-----:R-:W-:-:S04]  /*0980*/  FFMA R0, -R2, R13, 1 ;  /* 0x3f80000002007423 */ /* 0x001fc8000000010d */
[----:B------:R-:W-:-:S03]  /*0990*/  FFMA R0, R13, R0, R13 ;  /* 0x000000000d007223 */ /* 0x000fc6000000000d */
[----:B----4-:R-:W-:Y:S01]  /*09a0*/  F2F.F64.F32 R12, UR6 ;  /* 0x00000006000c7d10 */ /* 0x010fe20008201800 */
[----:B-1----:R-:W-:-:S07]  /*09b0*/  FFMA R21, R0, UR7, RZ ;  /* 0x0000000700157c23 */ /* 0x002fce00080000ff */
[----:B--2---:R-:W0:Y:S02]  /*09c0*/  F2F.F64.F32 R4, R20 ;  /* 0x0000001400047310 */ /* 0x004e240000201800 */
[----:B0-----:R-:W-:-:S08]  /*09d0*/  DADD R4, R4, -R16 ;  /* 0x0000000004047229 */ /* 0x001fd00000000810 */
[----:B------:R-:W-:Y:S01]  /*09e0*/  DADD R14, R4, R14 ;  /* 0x00000000040e7229 */ /* 0x000fe2000000000e */
[----:B------:R-:W-:-:S04]  /*09f0*/  FFMA R4, -R2, R21, UR7 ;  /* 0x0000000702047e23 */ /* 0x000fc80008000115 */
[----:B------:R-:W-:Y:S01]  /*0a00*/  FFMA R0, R0, R4, R21 ;  /* 0x0000000400007223 */ /* 0x000fe20000000015 */
[----:B---3--:R-:W-:Y:S06]  /*0a10*/  @!P0 BRA `(.L_x_11) ;  /* 0x0000000000148947 */ /* 0x008fec0003800000 */
[----:B------:R-:W0:Y:S01]  /*0a20*/  LDCU UR6, c[0x0][0x3b0] ;  /* 0x00007600ff0677ac */ /* 0x000e220008000800 */
[----:B------:R-:W-:Y:S01]  /*0a30*/  IMAD.MOV.U32 R0, RZ, RZ, R2 ;  /* 0x000000ffff007224 */ /* 0x000fe200078e0002 */
[----:B------:R-:W-:Y:S01]  /*0a40*/  MOV R3, 0xa70 ;  /* 0x00000a7000037802 */ /* 0x000fe20000000f00 */
[----:B0-----:R-:W-:-:S07]  /*0a50*/  IMAD.U32 R2, RZ, RZ, UR6 ;  /* 0x00000006ff027e24 */ /* 0x001fce000f8e00ff */
[----:B------:R-:W-:Y:S05]  /*0a60*/  CALL.REL.NOINC `($__internal_1_$__cuda_sm3x_div_rn_noftz_f32_slowpath) ;  /* 0x0000001000687944 */ /* 0x000fea0003c00000 */
.L_x_11:
[----:B------:R-:W0:Y:S02]  /*0a70*/  LDC R3, c[0x0][0x380] ;  /* 0x0000e000ff037b82 */ /* 0x000e240000000800 */
[----:B0-----:R-:W-:-:S06]  /*0a80*/  IMAD.WIDE R18, R3, 0x4, R18 ;  /* 0x0000000403127825 */ /* 0x001fcc00078e0212 */
[----:B------:R-:W2:Y:S01]  /*0a90*/  LDG.E R18, desc[UR4][R18.64] ;  /* 0x0000000412127981 */ /* 0x000ea2000c1e1900 */
[----:B------:R-:W-:Y:S08]  /*0aa0*/  F2F.F64.F32 R4, R8 ;  /* 0x0000000800047310 */ /* 0x000ff00000201800 */
[----:B--2---:R-:W0:Y:S02]  /*0ab0*/  F2F.F64.F32 R2, R18 ;  /* 0x0000001200027310 */ /* 0x004e240000201800 */
[----:B0-----:R-:W-:-:S06]  /*0ac0*/  DADD R16, -R16, R2 ;  /* 0x0000000010107229 */ /* 0x001fcc0000000102 */
[----:B------:R-:W0:Y:S02]  /*0ad0*/  F2F.F64.F32 R2, R0 ;  /* 0x0000000000027310 */ /* 0x000e240000201800 */
[----:B------:R-:W-:-:S08]  /*0ae0*/  DADD R4, R16, R4 ;  /* 0x0000000010047229 */ /* 0x000fd00000000004 */
[----:B0-----:R-:W-:Y:S02]  /*0af0*/  DMUL R2, R2, R4 ;  /* 0x0000000402027228 */ /* 0x001fe40000000000 */
[----:B------:R-:W0:Y:S06]  /*0b00*/  LDC.64 R4, c[0x0][0x388] ;  /* 0x0000e200ff047b82 */ /* 0x000e2c0000000a00 */
[----:B------:R-:W-:-:S08]  /*0b10*/  DFMA R2, R6, R14, R2 ;  /* 0x0000000e0602722b */ /* 0x000fd00000000002 */
[----:B------:R-:W-:-:S10]  /*0b20*/  DFMA R2, R2, R12, R10 ;  /* 0x0000000c0202722b */ /* 0x000fd4000000000a */
[----:B------:R-:W1:Y:S01]  /*0b30*/  F2F.F32.F64 R3, R2 ;  /* 0x0000000200037310 */ /* 0x000e620000301000 */
[----:B0-----:R-:W-:-:S05]  /*0b40*/  IMAD.WIDE R4, R9, 0x4, R4 ;  /* 0x0000000409047825 */ /* 0x001fca00078e0204 */
[----:B-1----:R-:W-:Y:S01]  /*0b50*/  STG.E desc[UR4][R4.64], R3 ;  /* 0x0000000304007986 */ /* 0x002fe2000c101904 */
[----:B------:R-:W-:Y:S05]  /*0b60*/  EXIT ;  /* 0x000000000000794d */ /* 0x000fea0003800000 */
.L_x_4:
[----:B------:R-:W-:-:S04]  /*0b70*/  IADD3 R7, PT, PT, R9, -R3, RZ ;  /* 0x8000000309077210 */ /* 0x000fc80007ffe0ff */
[----:B------:R-:W-:-:S13]  /*0b80*/  ISETP.GE.AND P0, PT, R7, R2, PT ;  /* 0x000000020700720c */ /* 0x000fda0003f06270 */
[----:B------:R-:W-:Y:S05]  /*0b90*/  @!P0 EXIT ;  /* 0x000000000000894d */ /* 0x000fea0003800000 */
[----:B------:R-:W-:Y:S02]  /*0ba0*/  IABS R9, R2 ;  /* 0x0000000200097213 */ /* 0x000fe40000000000 */
[----:B------:R-:W-:Y:S02]  /*0bb0*/  MOV R4, RZ ;  /* 0x000000ff00047202 */ /* 0x000fe40000000f00 */
[----:B------:R-:W0:Y:S01]  /*0bc0*/  I2F.RP R6, R9 ;  /* 0x0000000900067306 */ /* 0x000e220000209400 */
[----:B------:R-:W-:Y:S02]  /*0bd0*/  ISETP.GE.AND P1, PT, R7, RZ, PT ;  /* 0x000000ff0700720c */ /* 0x000fe40003f26270 */
[----:B------:R-:W-:-:S05]  /*0be0*/  ISETP.NE.AND P2, PT, R2, RZ, PT ;  /* 0x000000ff0200720c */ /* 0x000fca0003f45270 */
[----:B0-----:R-:W0:Y:S02]  /*0bf0*/  MUFU.RCP R6, R6 ;  /* 0x0000000600067308 */ /* 0x001e240000001000 */
[----:B0-----:R-:W-:-:S06]  /*0c00*/  VIADD R8, R6, 0xffffffe ;  /* 0x0ffffffe06087836 */ /* 0x001fcc0000000000 */
[----:B------:R-:W0:Y:S02]  /*0c10*/  F2I.FTZ.U32.TRUNC.NTZ R5, R8 ;  /* 0x0000000800057305 */ /* 0x000e24000021f000 */
[----:B0-----:R-:W-:-:S04]  /*0c20*/  IMAD.MOV R0, RZ, RZ, -R5 ;  /* 0x000000ffff007224 */ /* 0x001fc800078e0a05 */
[----:B------:R-:W-:Y:S01]  /*0c30*/  IMAD R11, R0, R9, RZ ;  /* 0x00000009000b7224 */ /* 0x000fe200078e02ff */
[----:B------:R-:W-:-:S03]  /*0c40*/  IABS R0, R7 ;  /* 0x0000000700007213 */ /* 0x000fc60000000000 */
[----:B------:R-:W-:-:S04]  /*0c50*/  IMAD.HI.U32 R11, R5, R11, R4 ;  /* 0x0000000b050b7227 */ /* 0x000fc800078e0004 */
[----:B------:R-:W-:-:S04]  /*0c60*/  IMAD.MOV.U32 R4, RZ, RZ, R0 ;  /* 0x000000ffff047224 */ /* 0x000fc800078e0000 */
[----:B------:R-:W-:-:S04]  /*0c70*/  IMAD.HI.U32 R0, R11, R4, RZ ;  /* 0x000000040b007227 */ /* 0x000fc800078e00ff */
[----:B------:R-:W-:-:S04]  /*0c80*/  IMAD.MOV R5, RZ, RZ, -R0 ;  /* 0x000000ffff057224 */ /* 0x000fc800078e0a00 */
[----:B------:R-:W-:Y:S01]  /*0c90*/  IMAD R0, R9, R5, R4 ;  /* 0x0000000509007224 */ /* 0x000fe200078e0204 */
[----:B------:R-:W-:-:S04]  /*0ca0*/  IADD3 R5, PT, PT, R2, -0x1, RZ ;  /* 0xffffffff02057810 */ /* 0x000fc80007ffe0ff */
[----:B------:R-:W-:-:S13]  /*0cb0*/  ISETP.GT.U32.AND P0, PT, R9, R0, PT ;  /* 0x000000000900720c */ /* 0x000fda0003f04070 */
[----:B------:R-:W-:-:S04]  /*0cc0*/  @!P0 IADD3 R0, PT, PT, R0, -R9, RZ ;  /* 0x8000000900008210 */ /* 0x000fc80007ffe0ff */
[----:B------:R-:W-:-:S13]  /*0cd0*/  ISETP.GT.U32.AND P0, PT, R9, R0, PT ;  /* 0x000000000900720c */ /* 0x000fda0003f04070 */
[----:B------:R-:W-:-:S04]  /*0ce0*/  @!P0 IMAD.IADD R0, R0, 0x1, -R9 ;  /* 0x0000000100008824 */ /* 0x000fc800078e0a09 */
[----:B------:R-:W-:Y:S01]  /*0cf0*/  @!P1 IMAD.MOV R0, RZ, RZ, -R0 ;  /* 0x000000ffff009224 */ /* 0x000fe200078e0a00 */
[----:B------:R-:W-:-:S04]  /*0d00*/  @!P2 LOP3.LUT R0, RZ, R2, RZ, 0x33, !PT ;  /* 0x00000002ff00a212 */ /* 0x000fc800078e33ff */
[----:B------:R-:W-:-:S04]  /*0d10*/  ISETP.NE.AND P0, PT, R0, RZ, PT ;  /* 0x000000ff0000720c */ /* 0x000fc80003f05270 */
[----:B------:R-:W-:-:S13]  /*0d20*/  ISETP.EQ.OR P0, PT, R0, R5, !P0 ;  /* 0x000000050000720c */ /* 0x000fda0004702670 */
[----:B------:R-:W-:Y:S05]  /*0d30*/  @P0 EXIT ;  /* 0x000000000000094d */ /* 0x000fea0003800000 */
[----:B------:R-:W-:-:S05]  /*0d40*/  IMAD.IADD R2, R3, 0x1, -R2 ;  /* 0x0000000103027824 */ /* 0x000fca00078e0a02 */
[----:B------:R-:W-:-:S13]  /*0d50*/  ISETP.GE.AND P0, PT, R7, R2, PT ;  /* 0x000000020700720c */ /* 0x000fda0003f06270 */
[----:B------:R-:W-:Y:S05]  /*0d60*/  @P0 EXIT ;  /* 0x000000000000094d */ /* 0x000fea0003800000 */
[----:B------:R-:W0:Y:S08]  /*0d70*/  LDC.64 R2, c[0x0][0x398] ;  /* 0x0000e600ff027b82 */ /* 0x000e300000000a00 */
[----:B------:R-:W1:Y:S08]  /*0d80*/  LDC.64 R18, c[0x0][0x3a0] ;  /* 0x0000e800ff127b82 */ /* 0x000e700000000a00 */
[----:B------:R-:W2:Y:S01]  /*0d90*/  LDC.64 R10, c[0x0][0x3b0] ;  /* 0x0000ec00ff0a7b82 */ /* 0x000ea20000000a00 */
[----:B0-----:R-:W-:-:S06]  /*0da0*/  IMAD.WIDE R2, R7, 0x4, R2 ;  /* 0x0000000407027825 */ /* 0x001fcc00078e0202 */
[----:B------:R-:W3:Y:S01]  /*0db0*/  LDG.E R3, desc[UR4][R2.64] ;  /* 0x0000000402037981 */ /* 0x000ee2000c1e1900 */
[----:B-1----:R-:W-:-:S05]  /*0dc0*/  IMAD.WIDE R18, R7, 0x4, R18 ;  /* 0x0000000407127825 */ /* 0x002fca00078e0212 */
[----:B------:R0:W5:Y:S01]  /*0dd0*/  LDG.E R9, desc[UR4][R18.64] ;  /* 0x0000000412097981 */ /* 0x000162000c1e1900 */
[----:B------:R-:W-:Y:S01]  /*0de0*/  BSSY.RECONVERGENT B0, `(.L_x_12) ;  /* 0x000000f000007945 */ /* 0x000fe20003800200 */
[----:B--2---:R-:W1:Y:S02]  /*0df0*/  MUFU.RCP R0, R11 ;  /* 0x0000000b00007308 */ /* 0x004e640000001000 */
[----:B-1----:R-:W-:-:S04]  /*0e00*/  FFMA R5, R0, -R11, 1 ;  /* 0x3f80000000057423 */ /* 0x002fc8000000080b */
[----:B------:R-:W-:Y:S01]  /*0e10*/  FFMA R0, R0, R5, R0 ;  /* 0x0000000500007223 */ /* 0x000fe20000000000 */
[----:B---3--:R-:W-:-:S04]  /*0e20*/  FMUL R2, R3, R10 ;  /* 0x0000000a03027220 */ /* 0x008fc80000400000 */
[----:B------:R-:W1:Y:S01]  /*0e30*/  FCHK P0, R2, R11 ;  /* 0x0000000b02007302 */ /* 0x000e620000000000 */
[----:B------:R-:W-:-:S04]  /*0e40*/  FFMA R5, R0, R2, RZ ;  /* 0x0000000200057223 */ /* 0x000fc800000000ff */
[----:B------:R-:W-:-:S04]  /*0e50*/  FFMA R4, R5, -R11, R2 ;  /* 0x8000000b05047223 */ /* 0x000fc80000000002 */
[----:B------:R-:W-:Y:S01]  /*0e60*/  FFMA R10, R0, R4, R5 ;  /* 0x00000004000a7223 */ /* 0x000fe20000000005 */
[----:B01----:R-:W-:Y:S06]  /*0e70*/  @!P0 BRA `(.L_x_13) ;  /* 0x0000000000148947 */ /* 0x003fec0003800000 */
[----:B------:R-:W0:Y:S01]  /*0e80*/  LDCU UR6, c[0x0][0x3b4] ;  /* 0x00007680ff0677ac */ /* 0x000e220008000800 */
[----:B------:R-:W-:Y:S01]  /*0e90*/  MOV R3, 0xec0 ;  /* 0x00000ec000037802 */ /* 0x000fe20000000f00 */
[----:B0-----:R-:W-:-:S07]  /*0ea0*/  IMAD.U32 R0, RZ, RZ, UR6 ;  /* 0x00000006ff007e24 */ /* 0x001fce000f8e00ff */
[----:B-----5:R-:W-:Y:S05]  /*0eb0*/  CALL.REL.NOINC `($__internal_1_$__cuda_sm3x_div_rn_noftz_f32_slowpath) ;  /* 0x0000000c00547944 */ /* 0x020fea0003c00000 */
[----:B------:R-:W-:-:S07]  /*0ec0*/  MOV R10, R0 ;  /* 0x00000000000a7202 */ /* 0x000fce0000000f00 */
.L_x_13:
[----:B------:R-:W-:Y:S05]  /*0ed0*/  BSYNC.RECONVERGENT B0 ;  /* 0x0000000000007941 */ /* 0x000fea0003800200 */
.L_x_12:
[----:B------:R-:W2:Y:S01]  /*0ee0*/  LDG.E R8, desc[UR4][R18.64+-0x4] ;  /* 0xfffffc0412087981 */ /* 0x000ea2000c1e1900 */
[----:B------:R-:W0:Y:S01]  /*0ef0*/  LDC R6, c[0x0][0x3b8] ;  /* 0x0000ee00ff067b82 */ /* 0x000e220000000800 */
[----:B------:R-:W1:Y:S01]  /*0f00*/  LDCU UR6, c[0x0][0x3b0] ;  /* 0x00007600ff0677ac */ /* 0x000e620008000800 */
[----:B------:R-:W-:Y:S01]  /*0f10*/  BSSY.RECONVERGENT B0, `(.L_x_14) ;  /* 0x0000011000007945 */ /* 0x000fe20003800200 */
[----:B-1---5:R-:W-:Y:S01]  /*0f20*/  FMUL R3, R9, UR6 ;  /* 0x0000000609037c20 */ /* 0x022fe20008400000 */
[----:B0-----:R-:W0:Y:S08]  /*0f30*/  MUFU.RCP R5, R6 ;  /* 0x0000000600057308 */ /* 0x001e300000001000 */
[----:B------:R-:W1:Y:S01]  /*0f40*/  FCHK P0, R3, R6 ;  /* 0x0000000603007302 */ /* 0x000e620000000000 */
[----:B0-----:R-:W-:-:S04]  /*0f50*/  FFMA R0, R5, -R6, 1 ;  /* 0x3f80000005007423 */ /* 0x001fc80000000806 */
[----:B------:R-:W-:-:S04]  /*0f60*/  FFMA R0, R5, R0, R5 ;  /* 0x0000000005007223 */ /* 0x000fc80000000005 */
[----:B------:R-:W-:-:S04]  /*0f70*/  FFMA R4, R0, R3, RZ ;  /* 0x0000000300047223 */ /* 0x000fc800000000ff */
[----:B------:R-:W-:-:S04]  /*0f80*/  FFMA R5, R4, -R6, R3 ;  /* 0x8000000604057223 */ /* 0x000fc80000000003 */
[----:B------:R-:W-:Y:S01]  /*0f90*/  FFMA R0, R0, R5, R4 ;  /* 0x0000000500007223 */ /* 0x000fe20000000004 */
[----:B--2---:R-:W-:-:S04]  /*0fa0*/  FADD R2, R9, -R8 ;  /* 0x8000000809027221 */ /* 0x004fc80000000000 */
[----:B------:R-:W-:Y:S01]  /*0fb0*/  FFMA R10, R2, -R10, R9 ;  /* 0x8000000a020a7223 */ /* 0x000fe20000000009 */
[----:B-1----:R-:W-:Y:S06]  /*0fc0*/  @!P0 BRA `(.L_x_15) ;  /* 0x0000000000148947 */ /* 0x002fec0003800000 */
[----:B------:R-:W0:Y:S01]  /*0fd0*/  LDCU UR6, c[0x0][0x3b8] ;  /* 0x00007700ff0677ac */ /* 0x000e220008000800 */
[----:B------:R-:W-:Y:S01]  /*0fe0*/  IMAD.MOV.U32 R2, RZ, RZ, R3 ;  /* 0x000000ffff027224 */ /* 0x000fe200078e0003 */
[----:B------:R-:W-:Y:S01]  /*0ff0*/  MOV R3, 0x1020 ;  /* 0x0000102000037802 */ /* 0x000fe20000000f00 */
[----:B0-----:R-:W-:-:S07]  /*1000*/  IMAD.U32 R0, RZ, RZ, UR6 ;  /* 0x00000006ff007e24 */ /* 0x001fce000f8e00ff */
[----:B------:R-:W-:Y:S05]  /*1010*/  CALL.REL.NOINC `($__internal_1_$__cuda_sm3x_div_rn_noftz_f32_slowpath) ;  /* 0x0000000800fc7944 */ /* 0x000fea0003c00000 */
.L_x_15:
[----:B------:R-:W-:Y:S05]  /*1020*/  BSYNC.RECONVERGENT B0 ;  /* 0x0000000000007941 */ /* 0x000fea0003800200 */
.L_x_14:
[----:B------:R-:W0:Y:S01]  /*1030*/  LDC.64 R4, c[0x0][0x3a0] ;  /* 0x0000e800ff047b82 */ /* 0x000e220000000a00 */
[----:B------:R-:W1:Y:S02]  /*1040*/  LDCU UR6, c[0x0][0x380] ;  /* 0x00007000ff0677ac */ /* 0x000e640008000800 */
[----:B-1----:R-:W-:Y:S01]  /*1050*/  IADD3 R23, PT, PT, R7, -UR6, RZ ;  /* 0x8000000607177c10 */ /* 0x002fe2000fffe0ff */
[----:B------:R-:W1:Y:S04]  /*1060*/  LDCU.64 UR6, c[0x0][0x3b8] ;  /* 0x00007700ff0677ac */ /* 0x000e680008000a00 */
[----:B0-----:R-:W-:-:S05]  /*1070*/  IMAD.WIDE R4, R23, 0x4, R4 ;  /* 0x0000000417047825 */ /* 0x001fca00078e0204 */
[----:B------:R0:W2:Y:S01]  /*1080*/  LDG.E R6, desc[UR4][R4.64] ;  /* 0x0000000404067981 */ /* 0x0000a2000c1e1900 */
[----:B-1----:R-:W1:Y:S08]  /*1090*/  F2F.F64.F32 R12, UR7 ;  /* 0x00000007000c7d10 */ /* 0x002e700008201800 */
[----:B------:R-:W3:Y:S01]  /*10a0*/  F2F.F64.F32 R2, UR6 ;  /* 0x0000000600027d10 */ /* 0x000ee20008201800 */
[----:B------:R-:W0:Y:S01]  /*10b0*/  LDCU UR6, c[0x0][0x3b0] ;  /* 0x00007600ff0677ac */ /* 0x000e220008000800 */
[----:B-1----:R-:W-:-:S08]  /*10c0*/  DADD R12, R12, R12 ;  /* 0x000000000c0c7229 */ /* 0x002fd0000000000c */
[----:B---3--:R-:W-:Y:S01]  /*10d0*/  DMUL R2, R12, R2 ;  /* 0x000000020c027228 */ /* 0x008fe20000000000 */
[----:B------:R-:W-:Y:S01]  /*10e0*/  IMAD.MOV.U32 R12, RZ, RZ, 0x1 ;  /* 0x00000001ff0c7424 */ /* 0x000fe200078e00ff */
[----:B0-----:R-:W0:Y:S08]  /*10f0*/  F2F.F64.F32 R4, UR6 ;  /* 0x0000000600047d10 */ /* 0x001e300008201800 */
[----:B------:R-:W1:Y:S01]  /*1100*/  MUFU.RCP64H R13, R3 ;  /* 0x00000003000d7308 */ /* 0x000e620000001800 */
[----:B0-----:R-:W-:Y:S01]  /*1110*/  FSETP.GEU.AND P1, PT, |R5|, 6.5827683646048100446e-37, PT ;  /* 0x036000000500780b */ /* 0x001fe20003f2e200 */
[----:B-1----:R-:W-:-:S08]  /*1120*/  DFMA R14, -R2, R12, 1 ;  /* 0x3ff00000020e742b */ /* 0x002fd0000000010c */
[----:B------:R-:W-:-:S08]  /*1130*/  DFMA R14, R14, R14, R14 ;  /* 0x0000000e0e0e722b */ /* 0x000fd0000000000e */
[----:B------:R-:W-:-:S08]  /*1140*/  DFMA R14, R12, R14, R12 ;  /* 0x0000000e0c0e722b */ /* 0x000fd0000000000c */
[----:B------:R-:W-:-:S08]  /*1150*/  DFMA R12, -R2, R14, 1 ;  /* 0x3ff00000020c742b */ /* 0x000fd0000000010e */
[----:B------:R-:W-:-:S08]  /*1160*/  DFMA R12, R14, R12, R14 ;  /* 0x0000000c0e0c722b */ /* 0x000fd0000000000e */
[----:B------:R-:W-:-:S08]  /*1170*/  DMUL R16, R4, R12 ;  /* 0x0000000c04107228 */ /* 0x000fd00000000000 */
[----:B------:R-:W-:-:S08]  /*1180*/  DFMA R14, -R2, R16, R4 ;  /* 0x00000010020e722b */ /* 0x000fd00000000104 */
[----:B------:R-:W-:Y:S01]  /*1190*/  DFMA R16, R12, R14, R16 ;  /* 0x0000000e0c10722b */ /* 0x000fe20000000010 */
[----:B--2---:R-:W-:-:S04]  /*11a0*/  FADD R11, R9, -R6 ;  /* 0x80000006090b7221 */ /* 0x004fc80000000000 */
[----:B------:R-:W-:-:S05]  /*11b0*/  FFMA R0, R11, -R0, R10 ;  /* 0x800000000b007223 */ /* 0x000fca000000000a */
[----:B------:R-:W-:Y:S01]  /*11c0*/  FFMA R10, RZ, R3, R17 ;  /* 0x00000003ff0a7223 */ /* 0x000fe20000000011 */
[----:B------:R0:W1:Y:S04]  /*11d0*/  F2F.F64.F32 R24, R0 ;  /* 0x0000000000187310 */ /* 0x0000680000201800 */
[----:B------:R-:W-:-:S13]  /*11e0*/  FSETP.GT.AND P0, PT, |R10|, 1.469367938527859385e-39, PT ;  /* 0x001000000a00780b */ /* 0x000fda0003f04200 */
[----:B01----:R-:W-:Y:S05]  /*11f0*/  @P0 BRA P1, `(.L_x_16) ;  /* 0x0000000000080947 */ /* 0x003fea0000800000 */
[----:B------:R-:W-:-:S07]  /*1200*/  MOV R0, 0x1220 ;  /* 0x0000122000007802 */ /* 0x000fce0000000f00 */
[----:B------:R-:W-:Y:S05]  /*1210*/  CALL.REL.NOINC `($__internal_0_$__cuda_sm20_div_rn_f64_full) ;  /* 0x0000000400107944 */ /* 0x000fea0003c00000 */
.L_x_16:
[----:B------:R-:W0:Y:S01]  /*1220*/  LDC.64 R4, c[0x0][0x3a8] ;  /* 0x0000ea00ff047b82 */ /* 0x000e220000000a00 */
[----:B------:R-:W1:Y:S02]  /*1230*/  LDCU UR6, c[0x0][0x380] ;  /* 0x00007000ff0677ac */ /* 0x000e640008000800 */
[----:B-1----:R-:W-:Y:S02]  /*1240*/  VIADD R3, R7, UR6 ;  /* 0x0000000607037c36 */ /* 0x002fe40008000000 */
[----:B0-----:R-:W-:-:S04]  /*1250*/  IMAD.WIDE R10, R23, 0x4, R4 ;  /* 0x00000004170a7825 */ /* 0x001fc800078e0204 */
[----:B------:R-:W-:Y:S02]  /*1260*/  IMAD.WIDE R4, R3, 0x4, R4 ;  /* 0x0000000403047825 */ /* 0x000fe400078e0204 */
[----:B------:R-:W2:Y:S01]  /*1270*/  LDG.E R11, desc[UR4][R10.64] ;  /* 0x000000040a0b7981 */ /* 0x000ea2000c1e1900 */
[----:B------:R-:W0:Y:S03]  /*1280*/  LDC.64 R2, c[0x0][0x3b0] ;  /* 0x0000ec00ff027b82 */ /* 0x000e260000000a00 */
[----:B------:R-:W2:Y:S01]  /*1290*/  LDG.E R4, desc[UR4][R4.64] ;  /* 0x0000000404047981 */ /* 0x000ea2000c1e1900 */
[----:B0-----:R-:W-:-:S04]  /*12a0*/  FMUL R0, R3, R3 ;  /* 0x0000000303007220 */ /* 0x001fc80000400000 */
[----:B------:R-:W0:Y:S08]  /*12b0*/  MUFU.RCP R3, R0 ;  /* 0x0000000000037308 */ /* 0x000e300000001000 */
[----:B------:R-:W1:Y:S01]  /*12c0*/  FCHK P0, R2, R0 ;  /* 0x0000000002007302 */ /* 0x000e620000000000 */
[----:B0-----:R-:W-:-:S04]  /*12d0*/  FFMA R14, -R0, R3, 1 ;  /* 0x3f800000000e7423 */ /* 0x001fc80000000103 */
[----:B------:R-:W-:-:S04]  /*12e0*/  FFMA R3, R3, R14, R3 ;  /* 0x0000000e03037223 */ /* 0x000fc80000000003 */
[----:B------:R-:W-:Y:S01]  /*12f0*/  FFMA R15, R3, R2, RZ ;  /* 0x00000002030f7223 */ /* 0x000fe200000000ff */
[----:B--2---:R-:W-:-:S03]  /*1300*/  FADD R12, R4, -R11 ;  /* 0x8000000b040c7221 */ /* 0x004fc60000000000 */
[----:B------:R-:W-:-:S03]  /*1310*/  FFMA R4, -R0, R15, R2 ;  /* 0x0000000f00047223 */ /* 0x000fc60000000102 */
[----:B------:R-:W0:Y:S02]  /*1320*/  F2F.F64.F32 R12, R12 ;  /* 0x0000000c000c7310 */ /* 0x000e240000201800 */
[----:B0-----:R-:W-:Y:S01]  /*1330*/  DFMA R16, R12, -R16, R24 ;  /* 0x800000100c10722b */ /* 0x001fe20000000018 */
[----:B------:R-:W-:Y:S01]  /*1340*/  FFMA R13, R3, R4, R15 ;  /* 0x00000004030d7223 */ /* 0x000fe2000000000f */
[----:B-1----:R-:W-:Y:S09]  /*1350*/  @!P0 BRA `(.L_x_17) ;  /* 0x0000000000148947 */ /* 0x002ff20003800000 */
[----:B------:R-:W0:Y:S01]  /*1360*/  LDCU UR6, c[0x0][0x3b0] ;  /* 0x00007600ff0677ac */ /* 0x000e220008000800 */
[----:B------:R-:W-:Y:S02]  /*1370*/  MOV R3, 0x13a0 ;  /* 0x000013a000037802 */ /* 0x000fe40000000f00 */
[----:B0-----:R-:W-:-:S07]  /*1380*/  MOV R2, UR6 ;  /* 0x0000000600027c02 */ /* 0x001fce0008000f00 */
[----:B------:R-:W-:Y:S05]  /*1390*/  CALL.REL.NOINC `($__internal_1_$__cuda_sm3x_div_rn_noftz_f32_slowpath) ;  /* 0x00000008001c7944 */ /* 0x000fea0003c00000 */
[----:B------:R-:W-:-:S07]  /*13a0*/  IMAD.MOV.U32 R13, RZ, RZ, R0 ;  /* 0x000000ffff0d7224 */ /* 0x000fce00078e0000 */
.L_x_17:
        /* <DEDUP_REMOVED lines=8> */
[----:B-1----:R-:W-:Y:S02]  /*1430*/  IMAD.U32 R25, RZ, RZ, UR6 ;  /* 0x00000006ff197e24 */ /* 0x002fe4000f8e00ff */
[----:B0-----:R-:W-:-:S05]  /*1440*/  FMUL R4, R4, R4 ;  /* 0x0000000404047220 */ /* 0x001fca0000400000 */
[----:B------:R-:W0:Y:S08]  /*1450*/  MUFU.RCP R23, R4 ;  /* 0x0000000400177308 */ /* 0x000e300000001000 */
[----:B------:R-:W1:Y:S01]  /*1460*/  FCHK P0, R25, R4 ;  /* 0x0000000419007302 */ /* 0x000e620000000000 */
[----:B0-----:R-:W-:-:S04]  /*1470*/  FFMA R0, -R4, R23, 1 ;  /* 0x3f80000004007423 */ /* 0x001fc80000000117 */
[----:B------:R-:W-:-:S04]  /*1480*/  FFMA R0, R23, R0, R23 ;  /* 0x0000000017007223 */ /* 0x000fc80000000017 */
[----:B------:R-:W-:Y:S01]  /*1490*/  FFMA R23, R0, UR6, RZ ;  /* 0x0000000600177c23 */ /* 0x000fe200080000ff */
[----:B--2---:R-:W0:Y:S02]  /*14a0*/  F2F.F64.F32 R10, R5 ;  /* 0x00000005000a7310 */ /* 0x004e240000201800 */
[----:B0-----:R-:W-:-:S06]  /*14b0*/  DADD R20, R10, -R14 ;  /* 0x000000000a147229 */ /* 0x001fcc000000080e */
[----:B----4-:R-:W0:Y:S02]  /*14c0*/  F2F.F64.F32 R10, UR7 ;  /* 0x00000007000a7d10 */ /* 0x010e240008201800 */
[----:B------:R-:W-:Y:S01]  /*14d0*/  DADD R8, R20, R2 ;  /* 0x0000000014087229 */ /* 0x000fe20000000002 */
[----:B------:R-:W-:-:S04]  /*14e0*/  FFMA R2, -R4, R23, UR6 ;  /* 0x0000000604027e23 */ /* 0x000fc80008000117 */
[----:B------:R-:W-:Y:S01]  /*14f0*/  FFMA R0, R0, R2, R23 ;  /* 0x0000000200007223 */ /* 0x000fe20000000017 */
[----:B-1----:R-:W-:Y:S06]  /*1500*/  @!P0 BRA `(.L_x_18) ;  /* 0x0000000000148947 */ /* 0x002fec0003800000 */
[----:B------:R-:W1:Y:S01]  /*1510*/  LDCU UR6, c[0x0][0x3b0] ;  /* 0x00007600ff0677ac */ /* 0x000e620008000800 */
[----:B------:R-:W-:Y:S02]  /*1520*/  MOV R0, R4 ;  /* 0x0000000400007202 */ /* 0x000fe40000000f00 */
[----:B------:R-:W-:Y:S01]  /*1530*/  MOV R3, 0x1560 ;  /* 0x0000156000037802 */ /* 0x000fe20000000f00 */
[----:B-1----:R-:W-:-:S07]  /*1540*/  IMAD.U32 R2, RZ, RZ, UR6 ;  /* 0x00000006ff027e24 */ /* 0x002fce000f8e00ff */
[----:B0-----:R-:W-:Y:S05]  /*1550*/  CALL.REL.NOINC `($__internal_1_$__cuda_sm3x_div_rn_noftz_f32_slowpath) ;  /* 0x0000000400ac7944 */ /* 0x001fea0003c00000 */
.L_x_18:
[----:B------:R-:W1:Y:S02]  /*1560*/  LDC R3, c[0x0][0x380] ;  /* 0x0000e000ff037b82 */ /* 0x000e640000000800 */
[----:B-1----:R-:W-:-:S06]  /*1570*/  IMAD.WIDE R18, R3, 0x4, R18 ;  /* 0x0000000403127825 */ /* 0x002fcc00078e0212 */
[----:B------:R-:W2:Y:S01]  /*1580*/  LDG.E R18, desc[UR4][R18.64] ;  /* 0x0000000412127981 */ /* 0x000ea2000c1e1900 */
[----:B------:R-:W-:Y:S08]  /*1590*/  F2F.F64.F32 R4, R6 ;  /* 0x0000000600047310 */ /* 0x000ff00000201800 */
[----:B--2---:R-:W1:Y:S02]  /*15a0*/  F2F.F64.F32 R2, R18 ;  /* 0x0000001200027310 */ /* 0x004e640000201800 */
[----:B-1----:R-:W-:-:S06]  /*15b0*/  DADD R14, -R14, R2 ;  /* 0x000000000e0e7229 */ /* 0x002fcc0000000102 */
[----:B------:R-:W1:Y:S02]  /*15c0*/  F2F.F64.F32 R2, R0 ;  /* 0x0000000000027310 */ /* 0x000e640000201800 */
[----:B------:R-:W-:-:S08]  /*15d0*/  DADD R4, R14, R4 ;  /* 0x000000000e047229 */ /* 0x000fd00000000004 */
[----:B-1----:R-:W-:Y:S02]  /*15e0*/  DMUL R2, R2, R4 ;  /* 0x0000000402027228 */ /* 0x002fe40000000000 */
[----:B------:R-:W1:Y:S06]  /*15f0*/  LDC.64 R4, c[0x0][0x390] ;  /* 0x0000e400ff047b82 */ /* 0x000e6c0000000a00 */
[----:B------:R-:W-:-:S08]  /*1600*/  DFMA R2, R12, R8, R2 ;  /* 0x000000080c02722b */ /* 0x000fd00000000002 */
[----:B0-----:R-:W-:-:S10]  /*1610*/  DFMA R2, R2, R10, R16 ;  /* 0x0000000a0202722b */ /* 0x001fd40000000010 */
[----:B------:R-:W0:Y:S01]  /*1620*/  F2F.F32.F64 R3, R2 ;  /* 0x0000000200037310 */ /* 0x000e220000301000 */
[----:B-1----:R-:W-:-:S05]  /*1630*/  IMAD.WIDE R4, R7, 0x4, R4 ;  /* 0x0000000407047825 */ /* 0x002fca00078e0204 */
[----:B0-----:R-:W-:Y:S01]  /*1640*/  STG.E desc[UR4][R4.64], R3 ;  /* 0x0000000304007986 */ /* 0x001fe2000c101904 */
[----:B------:R-:W-:Y:S05]  /*1650*/  EXIT ;  /* 0x000000000000794d */ /* 0x000fea0003800000 */
        .weak           $__internal_0_$__cuda_sm20_div_rn_f64_full
        .type           $__internal_0_$__cuda_sm20_div_rn_f64_full,@function
        .size           $__internal_0_$__cuda_sm20_div_rn_f64_full,($__internal_1_$__cuda_sm3x_div_rn_noftz_f32_slowpath - $__internal_0_$__cuda_sm20_div_rn_f64_full)
$__internal_0_$__cuda_sm20_div_rn_f64_full:
[C---:B------:R-:W-:Y:S01]  /*1660*/  FSETP.GEU.AND P0, PT, |R3|.reuse, 1.469367938527859385e-39, PT ;  /* 0x001000000300780b */ /* 0x040fe20003f0e200 */
[----:B------:R-:W-:Y:S01]  /*1670*/  IMAD.MOV.U32 R17, RZ, RZ, 0x1ca00000 ;  /* 0x1ca00000ff117424 */ /* 0x000fe200078e00ff */
[----:B------:R-:W-:Y:S01]  /*1680*/  LOP3.LUT R14, R3, 0x800fffff, RZ, 0xc0, !PT ;  /* 0x800fffff030e7812 */ /* 0x000fe200078ec0ff */
[----:B------:R-:W-:Y:S01]  /*1690*/  BSSY.RECONVERGENT B0, `(.L_x_19) ;  /* 0x0000054000007945 */ /* 0x000fe20003800200 */
[C---:B------:R-:W-:Y:S02]  /*16a0*/  FSETP.GEU.AND P2, PT, |R5|.reuse, 1.469367938527859385e-39, PT ;  /* 0x001000000500780b */ /* 0x040fe40003f4e200 */
[----:B------:R-:W-:Y:S01]  /*16b0*/  LOP3.LUT R15, R14, 0x3ff00000, RZ, 0xfc, !PT ;  /* 0x3ff000000e0f7812 */ /* 0x000fe200078efcff */
[----:B------:R-:W-:Y:S01]  /*16c0*/  IMAD.MOV.U32 R14, RZ, RZ, R2 ;  /* 0x000000ffff0e7224 */ /* 0x000fe200078e0002 */
[----:B------:R-:W-:Y:S02]  /*16d0*/  MOV R26, 0x1 ;  /* 0x00000001001a7802 */ /* 0x000fe40000000f00 */
[----:B------:R-:W-:-:S02]  /*16e0*/  LOP3.LUT R16, R5, 0x7ff00000, RZ, 0xc0, !PT ;  /* 0x7ff0000005107812 */ /* 0x000fc400078ec0ff */
[C---:B------:R-:W-:Y:S01]  /*16f0*/  LOP3.LUT R21, R3.reuse, 0x7ff00000, RZ, 0xc0, !PT ;  /* 0x7ff0000003157812 */ /* 0x040fe200078ec0ff */
[----:B------:R-:W-:Y:S02]  /*1700*/  @!P0 DMUL R14, R2, 8.98846567431157953865e+307 ;  /* 0x7fe00000020e8828 */ /* 0x000fe40000000000 */
[----:B------:R-:W-:Y:S01]  /*1710*/  IMAD.MOV.U32 R20, RZ, RZ, R16 ;  /* 0x000000ffff147224 */ /* 0x000fe200078e0010 */
[C---:B------:R-:W-:Y:S02]  /*1720*/  ISETP.GE.U32.AND P1, PT, R16.reuse, R21, PT ;  /* 0x000000151000720c */ /* 0x040fe40003f26070 */
[----:B------:R-:W-:Y:S01]  /*1730*/  @!P2 LOP3.LUT R10, R3, 0x7ff00000, RZ, 0xc0, !PT ;  /* 0x7ff00000030aa812 */ /* 0x000fe200078ec0ff */
[----:B------:R-:W0:Y:S01]  /*1740*/  MUFU.RCP64H R27, R15 ;  /* 0x0000000f001b7308 */ /* 0x000e220000001800 */
[----:B------:R-:W-:Y:S02]  /*1750*/  SEL R11, R17, 0x63400000, !P1 ;  /* 0x63400000110b7807 */ /* 0x000fe40004800000 */
[----:B------:R-:W-:-:S02]  /*1760*/  @!P2 ISETP.GE.U32.AND P3, PT, R16, R10, PT ;  /* 0x0000000a1000a20c */ /* 0x000fc40003f66070 */
[--C-:B------:R-:W-:Y:S02]  /*1770*/  LOP3.LUT R11, R11, 0x800fffff, R5.reuse, 0xf8, !PT ;  /* 0x800fffff0b0b7812 */ /* 0x100fe400078ef805 */
[----:B------:R-:W-:Y:S02]  /*1780*/  @!P2 SEL R10, R17, 0x63400000, !P3 ;  /* 0x63400000110aa807 */ /* 0x000fe40005800000 */
[----:B------:R-:W-:Y:S02]  /*1790*/  @!P0 LOP3.LUT R21, R15, 0x7ff00000, RZ, 0xc0, !PT ;  /* 0x7ff000000f158812 */ /* 0x000fe400078ec0ff */
[----:B------:R-:W-:Y:S01]  /*17a0*/  @!P2 LOP3.LUT R10, R10, 0x80000000, R5, 0xf8, !PT ;  /* 0x800000000a0aa812 */ /* 0x000fe200078ef805 */
[----:B0-----:R-:W-:-:S08]  /*17b0*/  DFMA R12, R26, -R14, 1 ;  /* 0x3ff000001a0c742b */ /* 0x001fd0000000080e */
[----:B------:R-:W-:-:S08]  /*17c0*/  DFMA R12, R12, R12, R12 ;  /* 0x0000000c0c0c722b */ /* 0x000fd0000000000c */
[----:B------:R-:W-:Y:S01]  /*17d0*/  DFMA R12, R26, R12, R26 ;  /* 0x0000000c1a0c722b */ /* 0x000fe2000000001a */
[----:B------:R-:W-:Y:S01]  /*17e0*/  @!P2 LOP3.LUT R27, R10, 0x100000, RZ, 0xfc, !PT ;  /* 0x001000000a1ba812 */ /* 0x000fe200078efcff */
[----:B------:R-:W-:Y:S01]  /*17f0*/  IMAD.MOV.U32 R10, RZ, RZ, R4 ;  /* 0x000000ffff0a7224 */ /* 0x000fe200078e0004 */
[----:B------:R-:W-:-:S05]  /*1800*/  @!P2 MOV R26, RZ ;  /* 0x000000ff001aa202 */ /* 0x000fca0000000f00 */
[----:B------:R-:W-:Y:S02]  /*1810*/  DFMA R28, R12, -R14, 1 ;  /* 0x3ff000000c1c742b */ /* 0x000fe4000000080e */
[----:B------:R-:W-:-:S06]  /*1820*/  @!P2 DFMA R10, R10, 2, -R26 ;  /* 0x400000000a0aa82b */ /* 0x000fcc000000081a */
[----:B------:R-:W-:-:S04]  /*1830*/  DFMA R28, R12, R28, R12 ;  /* 0x0000001c0c1c722b */ /* 0x000fc8000000000c */
[----:B------:R-:W-:-:S04]  /*1840*/  @!P2 LOP3.LUT R20, R11, 0x7ff00000, RZ, 0xc0, !PT ;  /* 0x7ff000000b14a812 */ /* 0x000fc800078ec0ff */
[----:B------:R-:W-:Y:S01]  /*1850*/  DMUL R26, R28, R10 ;  /* 0x0000000a1c1a7228 */ /* 0x000fe20000000000 */
[----:B------:R-:W-:-:S05]  /*1860*/  VIADD R22, R20, 0xffffffff ;  /* 0xffffffff14167836 */ /* 0x000fca0000000000 */
[----:B------:R-:W-:Y:S02]  /*1870*/  ISETP.GT.U32.AND P0, PT, R22, 0x7feffffe, PT ;  /* 0x7feffffe1600780c */ /* 0x000fe40003f04070 */
[----:B------:R-:W-:Y:S01]  /*1880*/  IADD3 R22, PT, PT, R21, -0x1, RZ ;  /* 0xffffffff15167810 */ /* 0x000fe20007ffe0ff */
[----:B------:R-:W-:-:S03]  /*1890*/  DFMA R12, R26, -R14, R10 ;  /* 0x8000000e1a0c722b */ /* 0x000fc6000000000a */
[----:B------:R-:W-:-:S05]  /*18a0*/  ISETP.GT.U32.OR P0, PT, R22, 0x7feffffe, P0 ;  /* 0x7feffffe1600780c */ /* 0x000fca0000704470 */
[----:B------:R-:W-:-:S08]  /*18b0*/  DFMA R12, R28, R12, R26 ;  /* 0x0000000c1c0c722b */ /* 0x000fd0000000001a */
[----:B------:R-:W-:Y:S05]  /*18c0*/  @P0 BRA `(.L_x_20) ;  /* 0x00000000006c0947 */ /* 0x000fea0003800000 */
[----:B------:R-:W-:Y:S02]  /*18d0*/  LOP3.LUT R4, R3, 0x7ff00000, RZ, 0xc0, !PT ;  /* 0x7ff0000003047812 */ /* 0x000fe400078ec0ff */
[----:B------:R-:W-:Y:S02]  /*18e0*/  MOV R20, RZ ;  /* 0x000000ff00147202 */ /* 0x000fe40000000f00 */
[CC--:B------:R-:W-:Y:S02]  /*18f0*/  VIADDMNMX R5, R16.reuse, -R4.reuse, 0xb9600000, !PT ;  /* 0xb960000010057446 */ /* 0x0c0fe40007800904 */
[----:B------:R-:W-:Y:S02]  /*1900*/  ISETP.GE.U32.AND P0, PT, R16, R4, PT ;  /* 0x000000041000720c */ /* 0x000fe40003f06070 */
[----:B------:R-:W-:Y:S02]  /*1910*/  VIMNMX R4, PT, PT, R5, 0x46a00000, PT ;  /* 0x46a0000005047848 */ /* 0x000fe40003fe0100 */
[----:B------:R-:W-:-:S05]  /*1920*/  SEL R17, R17, 0x63400000, !P0 ;  /* 0x6340000011117807 */ /* 0x000fca0004000000 */
[----:B------:R-:W-:-:S04]  /*1930*/  IMAD.IADD R4, R4, 0x1, -R17 ;  /* 0x0000000104047824 */ /* 0x000fc800078e0a11 */
[----:B------:R-:W-:-:S06]  /*1940*/  VIADD R21, R4, 0x7fe00000 ;  /* 0x7fe0000004157836 */ /* 0x000fcc0000000000 */
[----:B------:R-:W-:-:S10]  /*1950*/  DMUL R16, R12, R20 ;  /* 0x000000140c107228 */ /* 0x000fd40000000000 */
[----:B------:R-:W-:-:S13]  /*1960*/  FSETP.GTU.AND P0, PT, |R17|, 1.469367938527859385e-39, PT ;  /* 0x001000001100780b */ /* 0x000fda0003f0c200 */
[----:B------:R-:W-:Y:S05]  /*1970*/  @P0 BRA `(.L_x_21) ;  /* 0x0000000000940947 */ /* 0x000fea0003800000 */
[----:B------:R-:W-:Y:S01]  /*1980*/  DFMA R10, R12, -R14, R10 ;  /* 0x8000000e0c0a722b */ /* 0x000fe2000000000a */
[----:B------:R-:W-:-:S09]  /*1990*/  IMAD.MOV.U32 R20, RZ, RZ, RZ ;  /* 0x000000ffff147224 */ /* 0x000fd200078e00ff */
[C---:B------:R-:W-:Y:S02]  /*19a0*/  FSETP.NEU.AND P0, PT, R11.reuse, RZ, PT ;  /* 0x000000ff0b00720b */ /* 0x040fe40003f0d000 */
[----:B------:R-:W-:-:S04]  /*19b0*/  LOP3.LUT R2, R11, 0x80000000, R3, 0x48, !PT ;  /* 0x800000000b027812 */ /* 0x000fc800078e4803 */
[----:B------:R-:W-:-:S07]  /*19c0*/  LOP3.LUT R21, R2, R21, RZ, 0xfc, !PT ;  /* 0x0000001502157212 */ /* 0x000fce00078efcff */
[----:B------:R-:W-:Y:S05]  /*19d0*/  @!P0 BRA `(.L_x_21) ;  /* 0x00000000007c8947 */ /* 0x000fea0003800000 */
[----:B------:R-:W-:Y:S01]  /*19e0*/  IMAD.MOV R11, RZ, RZ, -R4 ;  /* 0x000000ffff0b7224 */ /* 0x000fe200078e0a04 */
[----:B------:R-:W-:Y:S02]  /*19f0*/  MOV R10, RZ ;  /* 0x000000ff000a7202 */ /* 0x000fe40000000f00 */
[----:B------:R-:W-:-:S04]  /*1a00*/  IADD3 R3, PT, PT, -R4, -0x43300000, RZ ;  /* 0xbcd0000004037810 */ /* 0x000fc80007ffe1ff */
[----:B------:R-:W-:Y:S02]  /*1a10*/  DFMA R10, R16, -R10, R12 ;  /* 0x8000000a100a722b */ /* 0x000fe4000000000c */
[----:B------:R-:W-:-:S08]  /*1a20*/  DMUL.RP R12, R12, R20 ;  /* 0x000000140c0c7228 */ /* 0x000fd00000008000 */
[----:B------:R-:W-:Y:S02]  /*1a30*/  FSETP.NEU.AND P0, PT, |R11|, R3, PT ;  /* 0x000000030b00720b */ /* 0x000fe40003f0d200 */
[----:B------:R-:W-:Y:S02]  /*1a40*/  LOP3.LUT R3, R13, R2, RZ, 0x3c, !PT ;  /* 0x000000020d037212 */ /* 0x000fe400078e3cff */
[----:B------:R-:W-:Y:S02]  /*1a50*/  FSEL R16, R12, R16, !P0 ;  /* 0x000000100c107208 */ /* 0x000fe40004000000 */
[----:B------:R-:W-:Y:S01]  /*1a60*/  FSEL R17, R3, R17, !P0 ;  /* 0x0000001103117208 */ /* 0x000fe20004000000 */
[----:B------:R-:W-:Y:S06]  /*1a70*/  BRA `(.L_x_21) ;  /* 0x0000000000547947 */ /* 0x000fec0003800000 */
.L_x_20:
[----:B------:R-:W-:-:S14]  /*1a80*/  DSETP.NAN.AND P0, PT, R4, R4, PT ;  /* 0x000000040400722a */ /* 0x000fdc0003f08000 */
[----:B------:R-:W-:Y:S05]  /*1a90*/  @P0 BRA `(.L_x_22) ;  /* 0x0000000000440947 */ /* 0x000fea0003800000 */
[----:B------:R-:W-:-:S14]  /*1aa0*/  DSETP.NAN.AND P0, PT, R2, R2, PT ;  /* 0x000000020200722a */ /* 0x000fdc0003f08000 */
[----:B------:R-:W-:Y:S05]  /*1ab0*/  @P0 BRA `(.L_x_23) ;  /* 0x0000000000300947 */ /* 0x000fea0003800000 */
[----:B------:R-:W-:Y:S01]  /*1ac0*/  ISETP.NE.AND P0, PT, R20, R21, PT ;  /* 0x000000151400720c */ /* 0x000fe20003f05270 */
[----:B------:R-:W-:Y:S02]  /*1ad0*/  IMAD.MOV.U32 R16, RZ, RZ, 0x0 ;  /* 0x00000000ff107424 */ /* 0x000fe400078e00ff */
[----:B------:R-:W-:-:S10]  /*1ae0*/  IMAD.MOV.U32 R17, RZ, RZ, -0x80000 ;  /* 0xfff80000ff117424 */ /* 0x000fd400078e00ff */
[----:B------:R-:W-:Y:S05]  /*1af0*/  @!P0 BRA `(.L_x_21) ;  /* 0x0000000000348947 */ /* 0x000fea0003800000 */
[----:B------:R-:W-:Y:S02]  /*1b00*/  ISETP.NE.AND P0, PT, R20, 0x7ff00000, PT ;  /* 0x7ff000001400780c */ /* 0x000fe40003f05270 */
[----:B------:R-:W-:Y:S02]  /*1b10*/  LOP3.LUT R17, R5, 0x80000000, R3, 0x48, !PT ;  /* 0x8000000005117812 */ /* 0x000fe400078e4803 */
[----:B------:R-:W-:-:S13]  /*1b20*/  ISETP.EQ.OR P0, PT, R21, RZ, !P0 ;  /* 0x000000ff1500720c */ /* 0x000fda0004702670 */
[----:B------:R-:W-:Y:S02]  /*1b30*/  @P0 LOP3.LUT R2, R17, 0x7ff00000, RZ, 0xfc, !PT ;  /* 0x7ff0000011020812 */ /* 0x000fe400078efcff */
[----:B------:R-:W-:Y:S01]  /*1b40*/  @!P0 MOV R16, RZ ;  /* 0x000000ff00108202 */ /* 0x000fe20000000f00 */
[----:B------:R-:W-:Y:S02]  /*1b50*/  @P0 IMAD.MOV.U32 R16, RZ, RZ, RZ ;  /* 0x000000ffff100224 */ /* 0x000fe400078e00ff */
[----:B------:R-:W-:Y:S01]  /*1b60*/  @P0 IMAD.MOV.U32 R17, RZ, RZ, R2 ;  /* 0x000000ffff110224 */ /* 0x000fe200078e0002 */
[----:B------:R-:W-:Y:S06]  /*1b70*/  BRA `(.L_x_21) ;  /* 0x0000000000147947 */ /* 0x000fec0003800000 */
.L_x_23:
[----:B------:R-:W-:Y:S02]  /*1b80*/  LOP3.LUT R17, R3, 0x80000, RZ, 0xfc, !PT ;  /* 0x0008000003117812 */ /* 0x000fe400078efcff */
[----:B------:R-:W-:Y:S01]  /*1b90*/  MOV R16, R2 ;  /* 0x0000000200107202 */ /* 0x000fe20000000f00 */
[----:B------:R-:W-:Y:S06]  /*1ba0*/  BRA `(.L_x_21) ;  /* 0x0000000000087947 */ /* 0x000fec0003800000 */
.L_x_22:
[----:B------:R-:W-:Y:S01]  /*1bb0*/  LOP3.LUT R17, R5, 0x80000, RZ, 0xfc, !PT ;  /* 0x0008000005117812 */ /* 0x000fe200078efcff */
[----:B------:R-:W-:-:S07]  /*1bc0*/  IMAD.MOV.U32 R16, RZ, RZ, R4 ;  /* 0x000000ffff107224 */ /* 0x000fce00078e0004 */
.L_x_21:
[----:B------:R-:W-:Y:S05]  /*1bd0*/  BSYNC.RECONVERGENT B0 ;  /* 0x0000000000007941 */ /* 0x000fea0003800200 */
.L_x_19:
[----:B------:R-:W-:Y:S02]  /*1be0*/  HFMA2 R3, -RZ, RZ, 0, 0 ;  /* 0x00000000ff037431 */ /* 0x000fe400000001ff */
[----:B------:R-:W-:-:S04]  /*1bf0*/  IMAD.MOV.U32 R2, RZ, RZ, R0 ;  /* 0x000000ffff027224 */ /* 0x000fc800078e0000 */
[----:B------:R-:W-:Y:S05]  /*1c00*/  RET.REL.NODEC R2 `(_Z7calc_uviiPfS_S_S_S_fffff) ;  /* 0xffffffe002fc7950 */ /* 0x000fea0003c3ffff */
        .weak           $__internal_1_$__cuda_sm3x_div_rn_noftz_f32_slowpath
        .type           $__internal_1_$__cuda_sm3x_div_rn_noftz_f32_slowpath,@function
        .size           $__internal_1_$__cuda_sm3x_div_rn_noftz_f32_slowpath,(.L_x_82 - $__internal_1_$__cuda_sm3x_div_rn_noftz_f32_slowpath)
$__internal_1_$__cuda_sm3x_div_rn_noftz_f32_slowpath:
[----:B------:R-:W-:Y:S01]  /*1c10*/  SHF.R.U32.HI R4, RZ, 0x17, R0 ;  /* 0x00000017ff047819 */ /* 0x000fe20000011600 */
[----:B------:R-:W-:Y:S01]  /*1c20*/  BSSY.RECONVERGENT B1, `(.L_x_24) ;  /* 0x0000062000017945 */ /* 0x000fe20003800200 */
[----:B------:R-:W-:Y:S02]  /*1c30*/  SHF.R.U32.HI R20, RZ, 0x17, R2 ;  /* 0x00000017ff147819 */ /* 0x000fe40000011602 */
[----:B------:R-:W-:Y:S02]  /*1c40*/  LOP3.LUT R4, R4, 0xff, RZ, 0xc0, !PT ;  /* 0x000000ff04047812 */ /* 0x000fe400078ec0ff */
[----:B------:R-:W-:-:S03]  /*1c50*/  LOP3.LUT R20, R20, 0xff, RZ, 0xc0, !PT ;  /* 0x000000ff14147812 */ /* 0x000fc600078ec0ff */
[----:B------:R-:W-:Y:S02]  /*1c60*/  VIADD R21, R4, 0xffffffff ;  /* 0xffffffff04157836 */ /* 0x000fe40000000000 */
[----:B------:R-:W-:-:S03]  /*1c70*/  VIADD R22, R20, 0xffffffff ;  /* 0xffffffff14167836 */ /* 0x000fc60000000000 */
[----:B------:R-:W-:-:S04]  /*1c80*/  ISETP.GT.U32.AND P0, PT, R21, 0xfd, PT ;  /* 0x000000fd1500780c */ /* 0x000fc80003f04070 */
[----:B------:R-:W-:-:S13]  /*1c90*/  ISETP.GT.U32.OR P0, PT, R22, 0xfd, P0 ;  /* 0x000000fd1600780c */ /* 0x000fda0000704470 */
[----:B------:R-:W-:Y:S01]  /*1ca0*/  @!P0 MOV R5, RZ ;  /* 0x000000ff00058202 */ /* 0x000fe20000000f00 */
[----:B------:R-:W-:Y:S06]  /*1cb0*/  @!P0 BRA `(.L_x_25) ;  /* 0x00000000005c8947 */ /* 0x000fec0003800000 */
[----:B------:R-:W-:Y:S02]  /*1cc0*/  FSETP.GTU.FTZ.AND P0, PT, |R2|, +INF , PT ;  /* 0x7f8000000200780b */ /* 0x000fe40003f1c200 */
[----:B------:R-:W-:-:S04]  /*1cd0*/  FSETP.GTU.FTZ.AND P1, PT, |R0|, +INF , PT ;  /* 0x7f8000000000780b */ /* 0x000fc80003f3c200 */
[----:B------:R-:W-:-:S13]  /*1ce0*/  PLOP3.LUT P0, PT, P0, P1, PT, 0xf8, 0x8f ;  /* 0x00000000008f781c */ /* 0x000fda0000703f70 */
[----:B------:R-:W-:Y:S05]  /*1cf0*/  @P0 BRA `(.L_x_26) ;  /* 0x00000004004c0947 */ /* 0x000fea0003800000 */
[----:B------:R-:W-:-:S13]  /*1d00*/  LOP3.LUT P0, RZ, R0, 0x7fffffff, R2, 0xc8, !PT ;  /* 0x7fffffff00ff7812 */ /* 0x000fda000780c802 */
[----:B------:R-:W-:Y:S05]  /*1d10*/  @!P0 BRA `(.L_x_27) ;  /* 0x00000004003c8947 */ /* 0x000fea0003800000 */
[----:B------:R-:W-:Y:S02]  /*1d20*/  FSETP.NEU.FTZ.AND P1, PT, |R2|, +INF , PT ;  /* 0x7f8000000200780b */ /* 0x000fe40003f3d200 */
[----:B------:R-:W-:Y:S02]  /*1d30*/  FSETP.NEU.FTZ.AND P2, PT, |R0|, +INF , PT ;  /* 0x7f8000000000780b */ /* 0x000fe40003f5d200 */
[----:B------:R-:W-:-:S11]  /*1d40*/  FSETP.NEU.FTZ.AND P0, PT, |R2|, +INF , PT ;  /* 0x7f8000000200780b */ /* 0x000fd60003f1d200 */
[----:B------:R-:W-:Y:S05]  /*1d50*/  @!P2 BRA !P1, `(.L_x_27) ;  /* 0x00000004002ca947 */ /* 0x000fea0004800000 */
[----:B------:R-:W-:-:S04]  /*1d60*/  LOP3.LUT P1, RZ, R2, 0x7fffffff, RZ, 0xc0, !PT ;  /* 0x7fffffff02ff7812 */ /* 0x000fc8000782c0ff */
[----:B------:R-:W-:-:S13]  /*1d70*/  PLOP3.LUT P1, PT, P2, P1, PT, 0x2f, 0xf2 ;  /* 0x0000000000f2781c */ /* 0x000fda0001722577 */
[----:B------:R-:W-:Y:S05]  /*1d80*/  @P1 BRA `(.L_x_28) ;  /* 0x0000000400181947 */ /* 0x000fea0003800000 */
[----:B------:R-:W-:-:S04]  /*1d90*/  LOP3.LUT P1, RZ, R0, 0x7fffffff, RZ, 0xc0, !PT ;  /* 0x7fffffff00ff7812 */ /* 0x000fc8000782c0ff */
[----:B------:R-:W-:-:S13]  /*1da0*/  PLOP3.LUT P0, PT, P0, P1, PT, 0x2f, 0xf2 ;  /* 0x0000000000f2781c */ /* 0x000fda0000702577 */
[----:B------:R-:W-:Y:S05]  /*1db0*/  @P0 BRA `(.L_x_29) ;  /* 0x0000000400000947 */ /* 0x000fea0003800000 */
[----:B------:R-:W-:Y:S02]  /*1dc0*/  ISETP.GE.AND P0, PT, R22, RZ, PT ;  /* 0x000000ff1600720c */ /* 0x000fe40003f06270 */
[----:B------:R-:W-:-:S11]  /*1dd0*/  ISETP.GE.AND P1, PT, R21, RZ, PT ;  /* 0x000000ff1500720c */ /* 0x000fd60003f26270 */
[----:B------:R-:W-:Y:S01]  /*1de0*/  @P0 IMAD.MOV.U32 R5, RZ, RZ, RZ ;  /* 0x000000ffff050224 */ /* 0x000fe200078e00ff */
[----:B------:R-:W-:Y:S01]  /*1df0*/  @!P0 MOV R5, 0xffffffc0 ;  /* 0xffffffc000058802 */ /* 0x000fe20000000f00 */
[----:B------:R-:W-:Y:S01]  /*1e00*/  @!P0 FFMA R2, R2, 1.84467440737095516160e+19, RZ ;  /* 0x5f80000002028823 */ /* 0x000fe200000000ff */
[----:B------:R-:W-:-:S03]  /*1e10*/  @!P1 FFMA R0, R0, 1.84467440737095516160e+19, RZ ;  /* 0x5f80000000009823 */ /* 0x000fc600000000ff */
[----:B------:R-:W-:-:S07]  /*1e20*/  @!P1 VIADD R5, R5, 0x40 ;  /* 0x0000004005059836 */ /* 0x000fce0000000000 */
.L_x_25:
[----:B------:R-:W-:Y:S01]  /*1e30*/  LEA R21, R4, 0xc0800000, 0x17 ;  /* 0xc080000004157811 */ /* 0x000fe200078eb8ff */
[----:B------:R-:W-:Y:S01]  /*1e40*/  VIADD R20, R20, 0xffffff81 ;  /* 0xffffff8114147836 */ /* 0x000fe20000000000 */
[----:B------:R-:W-:Y:S02]  /*1e50*/  BSSY.RECONVERGENT B2, `(.L_x_30) ;  /* 0x0000035000027945 */ /* 0x000fe40003800200 */
[----:B------:R-:W-:Y:S02]  /*1e60*/  IADD3 R0, PT, PT, -R21, R0, RZ ;  /* 0x0000000015007210 */ /* 0x000fe40007ffe1ff */
[----:B------:R-:W-:Y:S02]  /*1e70*/  IADD3 R4, PT, PT, R20, 0x7f, -R4 ;  /* 0x0000007f14047810 */ /* 0x000fe40007ffe804 */
[----:B------:R0:W1:Y:S01]  /*1e80*/  MUFU.RCP R22, R0 ;  /* 0x0000000000167308 */ /* 0x0000620000001000 */
[----:B------:R-:W-:Y:S01]  /*1e90*/  FADD.FTZ R21, -R0, -RZ ;  /* 0x800000ff00157221 */ /* 0x000fe20000010100 */
[----:B------:R-:W-:Y:S01]  /*1ea0*/  IADD3 R5, PT, PT, R4, R5, RZ ;  /* 0x0000000504057210 */ /* 0x000fe20007ffe0ff */
[----:B0-----:R-:W-:-:S02]  /*1eb0*/  IMAD R0, R20, -0x800000, R2 ;  /* 0xff80000014007824 */ /* 0x001fc400078e0202 */
[----:B-1----:R-:W-:-:S04]  /*1ec0*/  FFMA R23, R22, R21, 1 ;  /* 0x3f80000016177423 */ /* 0x002fc80000000015 */
[----:B------:R-:W-:-:S04]  /*1ed0*/  FFMA R23, R22, R23, R22 ;  /* 0x0000001716177223 */ /* 0x000fc80000000016 */
[----:B------:R-:W-:-:S04]  /*1ee0*/  FFMA R2, R0, R23, RZ ;  /* 0x0000001700027223 */ /* 0x000fc800000000ff */
[----:B------:R-:W-:-:S04]  /*1ef0*/  FFMA R22, R21, R2, R0 ;  /* 0x0000000215167223 */ /* 0x000fc80000000000 */
[----:B------:R-:W-:-:S04]  /*1f00*/  FFMA R22, R23, R22, R2 ;  /* 0x0000001617167223 */ /* 0x000fc80000000002 */
[----:B------:R-:W-:-:S04]  /*1f10*/  FFMA R21, R21, R22, R0 ;  /* 0x0000001615157223 */ /* 0x000fc80000000000 */
[----:B------:R-:W-:-:S05]  /*1f20*/  FFMA R0, R23, R21, R22 ;  /* 0x0000001517007223 */ /* 0x000fca0000000016 */
[----:B------:R-:W-:-:S04]  /*1f30*/  SHF.R.U32.HI R2, RZ, 0x17, R0 ;  /* 0x00000017ff027819 */ /* 0x000fc80000011600 */
[----:B------:R-:W-:-:S05]  /*1f40*/  LOP3.LUT R2, R2, 0xff, RZ, 0xc0, !PT ;  /* 0x000000ff02027812 */ /* 0x000fca00078ec0ff */
[----:B------:R-:W-:-:S05]  /*1f50*/  IMAD.IADD R2, R2, 0x1, R5 ;  /* 0x0000000102027824 */ /* 0x000fca00078e0205 */
[----:B------:R-:W-:-:S04]  /*1f60*/  IADD3 R4, PT, PT, R2, -0x1, RZ ;  /* 0xffffffff02047810 */ /* 0x000fc80007ffe0ff */
[----:B------:R-:W-:-:S13]  /*1f70*/  ISETP.GE.U32.AND P0, PT, R4, 0xfe, PT ;  /* 0x000000fe0400780c */ /* 0x000fda0003f06070 */
[----:B------:R-:W-:Y:S05]  /*1f80*/  @!P0 BRA `(.L_x_31) ;  /* 0x0000000000808947 */ /* 0x000fea0003800000 */
[----:B------:R-:W-:-:S13]  /*1f90*/  ISETP.GT.AND P0, PT, R2, 0xfe, PT ;  /* 0x000000fe0200780c */ /* 0x000fda0003f04270 */
[----:B------:R-:W-:Y:S05]  /*1fa0*/  @P0 BRA `(.L_x_32) ;  /* 0x00000000006c0947 */ /* 0x000fea0003800000 */
[----:B------:R-:W-:-:S13]  /*1fb0*/  ISETP.GE.AND P0, PT, R2, 0x1, PT ;  /* 0x000000010200780c */ /* 0x000fda0003f06270 */
[----:B------:R-:W-:Y:S05]  /*1fc0*/  @P0 BRA `(.L_x_33) ;  /* 0x0000000000740947 */ /* 0x000fea0003800000 */
[----:B------:R-:W-:Y:S02]  /*1fd0*/  ISETP.GE.AND P0, PT, R2, -0x18, PT ;  /* 0xffffffe80200780c */ /* 0x000fe40003f06270 */
[----:B------:R-:W-:-:S11]  /*1fe0*/  LOP3.LUT R0, R0, 0x80000000, RZ, 0xc0, !PT ;  /* 0x8000000000007812 */ /* 0x000fd600078ec0ff */
[----:B------:R-:W-:Y:S05]  /*1ff0*/  @!P0 BRA `(.L_x_33) ;  /* 0x0000000000688947 */ /* 0x000fea0003800000 */
[CCC-:B------:R-:W-:Y:S01]  /*2000*/  FFMA.RZ R4, R23.reuse, R21.reuse, R22.reuse ;  /* 0x0000001517047223 */ /* 0x1c0fe2000000c016 */
[C---:B------:R-:W-:Y:S02]  /*2010*/  VIADD R20, R2.reuse, 0x20 ;  /* 0x0000002002147836 */ /* 0x040fe40000000000 */
[CCC-:B------:R-:W-:Y:S01]  /*2020*/  FFMA.RP R5, R23.reuse, R21.reuse, R22.reuse ;  /* 0x0000001517057223 */ /* 0x1c0fe20000008016 */
[----:B------:R-:W-:Y:S01]  /*2030*/  FFMA.RM R21, R23, R21, R22 ;  /* 0x0000001517157223 */ /* 0x000fe20000004016 */
[----:B------:R-:W-:Y:S02]  /*2040*/  ISETP.NE.AND P2, PT, R2, RZ, PT ;  /* 0x000000ff0200720c */ /* 0x000fe40003f45270 */
[----:B------:R-:W-:Y:S02]  /*2050*/  LOP3.LUT R4, R4, 0x7fffff, RZ, 0xc0, !PT ;  /* 0x007fffff04047812 */ /* 0x000fe400078ec0ff */
[----:B------:R-:W-:Y:S02]  /*2060*/  ISETP.NE.AND P1, PT, R2, RZ, PT ;  /* 0x000000ff0200720c */ /* 0x000fe40003f25270 */
[----:B------:R-:W-:-:S02]  /*2070*/  LOP3.LUT R4, R4, 0x800000, RZ, 0xfc, !PT ;  /* 0x0080000004047812 */ /* 0x000fc400078efcff */
[----:B------:R-:W-:Y:S02]  /*2080*/  IADD3 R2, PT, PT, -R2, RZ, RZ ;  /* 0x000000ff02027210 */ /* 0x000fe40007ffe1ff */
[----:B------:R-:W-:Y:S02]  /*2090*/  SHF.L.U32 R20, R4, R20, RZ ;  /* 0x0000001404147219 */ /* 0x000fe400000006ff */
[----:B------:R-:W-:Y:S02]  /*20a0*/  FSETP.NEU.FTZ.AND P0, PT, R5, R21, PT ;  /* 0x000000150500720b */ /* 0x000fe40003f1d000 */
[----:B------:R-:W-:Y:S02]  /*20b0*/  SEL R2, R2, RZ, P2 ;  /* 0x000000ff02027207 */ /* 0x000fe40001000000 */
[----:B------:R-:W-:Y:S02]  /*20c0*/  ISETP.NE.AND P1, PT, R20, RZ, P1 ;  /* 0x000000ff1400720c */ /* 0x000fe40000f25270 */
[----:B------:R-:W-:-:S02]  /*20d0*/  SHF.R.U32.HI R5, RZ, R2, R4 ;  /* 0x00000002ff057219 */ /* 0x000fc40000011604 */
[----:B------:R-:W-:Y:S02]  /*20e0*/  PLOP3.LUT P0, PT, P0, P1, PT, 0xf8, 0x8f ;  /* 0x00000000008f781c */ /* 0x000fe40000703f70 */
[----:B------:R-:W-:Y:S02]  /*20f0*/  SHF.R.U32.HI R4, RZ, 0x1, R5 ;  /* 0x00000001ff047819 */ /* 0x000fe40000011605 */
[----:B------:R-:W-:-:S04]  /*2100*/  SEL R2, RZ, 0x1, !P0 ;  /* 0x00000001ff027807 */ /* 0x000fc80004000000 */
[----:B------:R-:W-:-:S04]  /*2110*/  LOP3.LUT R2, R2, 0x1, R4, 0xf8, !PT ;  /* 0x0000000102027812 */ /* 0x000fc800078ef804 */
[----:B------:R-:W-:-:S05]  /*2120*/  LOP3.LUT R2, R2, R5, RZ, 0xc0, !PT ;  /* 0x0000000502027212 */ /* 0x000fca00078ec0ff */
[----:B------:R-:W-:-:S05]  /*2130*/  IMAD.IADD R2, R4, 0x1, R2 ;  /* 0x0000000104027824 */ /* 0x000fca00078e0202 */
[----:B------:R-:W-:Y:S01]  /*2140*/  LOP3.LUT R0, R2, R0, RZ, 0xfc, !PT ;  /* 0x0000000002007212 */ /* 0x000fe200078efcff */
[----:B------:R-:W-:Y:S06]  /*2150*/  BRA `(.L_x_33) ;  /* 0x0000000000107947 */ /* 0x000fec0003800000 */
.L_x_32:
[----:B------:R-:W-:-:S04]  /*2160*/  LOP3.LUT R0, R0, 0x80000000, RZ, 0xc0, !PT ;  /* 0x8000000000007812 */ /* 0x000fc800078ec0ff */
[----:B------:R-:W-:Y:S01]  /*2170*/  LOP3.LUT R0, R0, 0x7f800000, RZ, 0xfc, !PT ;  /* 0x7f80000000007812 */ /* 0x000fe200078efcff */
[----:B------:R-:W-:Y:S06]  /*2180*/  BRA `(.L_x_33) ;  /* 0x0000000000047947 */ /* 0x000fec0003800000 */
.L_x_31:
[----:B------:R-:W-:-:S07]  /*2190*/  LEA R0, R5, R0, 0x17 ;  /* 0x0000000005007211 */ /* 0x000fce00078eb8ff */
.L_x_33:
[----:B------:R-:W-:Y:S05]  /*21a0*/  BSYNC.RECONVERGENT B2 ;  /* 0x0000000000027941 */ /* 0x000fea0003800200 */
.L_x_30:
[----:B------:R-:W-:Y:S05]  /*21b0*/  BRA `(.L_x_34) ;  /* 0x0000000000207947 */ /* 0x000fea0003800000 */
.L_x_29:
[----:B------:R-:W-:-:S04]  /*21c0*/  LOP3.LUT R0, R0, 0x80000000, R2, 0x48, !PT ;  /* 0x8000000000007812 */ /* 0x000fc800078e4802 */
[----:B------:R-:W-:Y:S01]  /*21d0*/  LOP3.LUT R0, R0, 0x7f800000, RZ, 0xfc, !PT ;  /* 0x7f80000000007812 */ /* 0x000fe200078efcff */
[----:B------:R-:W-:Y:S06]  /*21e0*/  BRA `(.L_x_34) ;  /* 0x0000000000147947 */ /* 0x000fec0003800000 */
.L_x_28:
[----:B------:R-:W-:Y:S01]  /*21f0*/  LOP3.LUT R0, R0, 0x80000000, R2, 0x48, !PT ;  /* 0x8000000000007812 */ /* 0x000fe200078e4802 */
[----:B------:R-:W-:Y:S06]  /*2200*/  BRA `(.L_x_34) ;  /* 0x00000000000c7947 */ /* 0x000fec0003800000 */
.L_x_27:
[----:B------:R-:W0:Y:S01]  /*2210*/  MUFU.RSQ R0, -QNAN ;  /* 0xffc0000000007908 */ /* 0x000e220000001400 */
[----:B------:R-:W-:Y:S05]  /*2220*/  BRA `(.L_x_34) ;  /* 0x0000000000047947 */ /* 0x000fea0003800000 */
.L_x_26:
[----:B------:R-:W-:-:S07]  /*2230*/  FADD.FTZ R0, R2, R0 ;  /* 0x0000000002007221 */ /* 0x000fce0000010000 */
.L_x_34:
[----:B------:R-:W-:Y:S05]  /*2240*/  BSYNC.RECONVERGENT B1 ;  /* 0x0000000000017941 */ /* 0x000fea0003800200 */
.L_x_24:
[----:B------:R-:W-:Y:S02]  /*2250*/  IMAD.MOV.U32 R2, RZ, RZ, R3 ;  /* 0x000000ffff027224 */ /* 0x000fe400078e0003 */
[----:B------:R-:W-:-:S04]  /*2260*/  HFMA2 R3, -RZ, RZ, 0, 0 ;  /* 0x00000000ff037431 */ /* 0x000fc800000001ff */
[----:B0-----:R-:W-:Y:S05]  /*2270*/  RET.REL.NODEC R2 `(_Z7calc_uviiPfS_S_S_S_fffff) ;  /* 0xffffffdc02607950 */ /* 0x001fea0003c3ffff */
.L_x_35:
        /* <DEDUP_REMOVED lines=16> */
.L_x_82:


//--------------------- .text._Z19pressure_poisson_bciiPf --------------------------
	.section	.text._Z19pressure_poisson_bciiPf,"ax",@progbits
	.align	128
        .global         _Z19pressure_poisson_bciiPf
        .type           _Z19pressure_poisson_bciiPf,@function
        .size           _Z19pressure_poisson_bciiPf,(.L_x_91 - _Z19pressure_poisson_bciiPf)
        .other          _Z19pressure_poisson_bciiPf,@"STO_CUDA_ENTRY STV_DEFAULT"
_Z19pressure_poisson_bciiPf:
.text._Z19pressure_poisson_bciiPf:
[----:B------:R-:W-:Y:S01]  /*0000*/  LDC R1, c[0x0][0x37c] ;  /* 0x0000df00ff017b82 */ /* 0x000fe20000000800 */
[----:B------:R-:W0:Y:S07]  /*0010*/  S2R R0, SR_TID.X ;  /* 0x0000000000007919 */ /* 0x000e2e0000002100 */
[----:B------:R-:W0:Y:S08]  /*0020*/  S2UR UR4, SR_CTAID.X ;  /* 0x00000000000479c3 */ /* 0x000e300000002500 */
[----:B------:R-:W0:Y:S08]  /*0030*/  LDC R5, c[0x0][0x360] ;  /* 0x0000d800ff057b82 */ /* 0x000e300000000800 */
[----:B------:R-:W1:Y:S01]  /*0040*/  LDC.64 R2, c[0x0][0x380] ;  /* 0x0000e000ff027b82 */ /* 0x000e620000000a00 */
[----:B0-----:R-:W-:-:S02]  /*0050*/  IMAD R5, R5, UR4, R0 ;  /* 0x0000000405057c24 */ /* 0x001fc4000f8e0200 */
[----:B-1----:R-:W-:-:S05]  /*0060*/  IMAD R3, R3, R2, RZ ;  /* 0x0000000203037224 */ /* 0x002fca00078e02ff */
[----:B------:R-:W-:-:S13]  /*0070*/  ISETP.GE.AND P0, PT, R5, R3, PT ;  /* 0x000000030500720c */ /* 0x000fda0003f06270 */
[----:B------:R-:W-:Y:S05]  /*0080*/  @P0 EXIT ;  /* 0x000000000000094d */ /* 0x000fea0003800000 */
[----:B------:R-:W-:Y:S01]  /*0090*/  IABS R9, R2 ;  /* 0x0000000200097213 */ /* 0x000fe20000000000 */
[----:B------:R-:W0:Y:S01]  /*00a0*/  LDCU.64 UR4, c[0x0][0x358] ;  /* 0x00006b00ff0477ac */ /* 0x000e220008000a00 */
[----:B------:R-:W-:Y:S02]  /*00b0*/  ISETP.GE.AND P2, PT, R5, RZ, PT ;  /* 0x000000ff0500720c */ /* 0x000fe40003f46270 */
[----:B------:R-:W1:Y:S08]  /*00c0*/  I2F.RP R0, R9 ;  /* 0x0000000900007306 */ /* 0x000e700000209400 */
[----:B-1----:R-:W1:Y:S02]  /*00d0*/  MUFU.RCP R0, R0 ;  /* 0x0000000000007308 */ /* 0x002e640000001000 */
[----:B-1----:R-:W-:-:S06]  /*00e0*/  VIADD R6, R0, 0xffffffe ;  /* 0x0ffffffe00067836 */ /* 0x002fcc0000000000 */
[----:B------:R1:W2:Y:S02]  /*00f0*/  F2I.FTZ.U32.TRUNC.NTZ R7, R6 ;  /* 0x0000000600077305 */ /* 0x0002a4000021f000 */
[----:B-1----:R-:W-:Y:S01]  /*0100*/  IMAD.MOV.U32 R6, RZ, RZ, RZ ;  /* 0x000000ffff067224 */ /* 0x002fe200078e00ff */
[----:B--2---:R-:W-:-:S05]  /*0110*/  IADD3 R4, PT, PT, RZ, -R7, RZ ;  /* 0x80000007ff047210 */ /* 0x004fca0007ffe0ff */
[----:B------:R-:W-:Y:S01]  /*0120*/  IMAD R11, R4, R9, RZ ;  /* 0x00000009040b7224 */ /* 0x000fe200078e02ff */
[----:B------:R-:W-:-:S03]  /*0130*/  IABS R4, R5 ;  /* 0x0000000500047213 */ /* 0x000fc60000000000 */
[----:B------:R-:W-:-:S06]  /*0140*/  IMAD.HI.U32 R7, R7, R11, R6 ;  /* 0x0000000b07077227 */ /* 0x000fcc00078e0006 */
[----:B------:R-:W-:-:S05]  /*0150*/  IMAD.HI.U32 R7, R7, R4, RZ ;  /* 0x0000000407077227 */ /* 0x000fca00078e00ff */
[----:B------:R-:W-:-:S05]  /*0160*/  IADD3 R7, PT, PT, -R7, RZ, RZ ;  /* 0x000000ff07077210 */ /* 0x000fca0007ffe1ff */
[----:B------:R-:W-:-:S05]  /*0170*/  IMAD R0, R9, R7, R4 ;  /* 0x0000000709007224 */ /* 0x000fca00078e0204 */
[----:B------:R-:W-:-:S13]  /*0180*/  ISETP.GT.U32.AND P0, PT, R9, R0, PT ;  /* 0x000000000900720c */ /* 0x000fda0003f04070 */
[----:B------:R-:W-:Y:S01]  /*0190*/  @!P0 IMAD.IADD R0, R0, 0x1, -R9 ;  /* 0x0000000100008824 */ /* 0x000fe200078e0a09 */
[----:B------:R-:W-:-:S04]  /*01a0*/  ISETP.NE.AND P0, PT, R2, RZ, PT ;  /* 0x000000ff0200720c */ /* 0x000fc80003f05270 */
[----:B------:R-:W-:-:S13]  /*01b0*/  ISETP.GT.U32.AND P1, PT, R9, R0, PT ;  /* 0x000000000900720c */ /* 0x000fda0003f24070 */
[----:B------:R-:W-:-:S05]  /*01c0*/  @!P1 IADD3 R0, PT, PT, R0, -R9, RZ ;  /* 0x8000000900009210 */ /* 0x000fca0007ffe0ff */
[----:B------:R-:W-:Y:S02]  /*01d0*/  IMAD.MOV.U32 R7, RZ, RZ, R0 ;  /* 0x000000ffff077224 */ /* 0x000fe400078e0000 */
[----:B------:R-:W-:-:S03]  /*01e0*/  VIADD R0, R2, 0xffffffff ;  /* 0xffffffff02007836 */ /* 0x000fc60000000000 */
[----:B------:R-:W-:Y:S02]  /*01f0*/  @!P2 IADD3 R7, PT, PT, -R7, RZ, RZ ;  /* 0x000000ff0707a210 */ /* 0x000fe40007ffe1ff */
[----:B------:R-:W-:-:S04]  /*0200*/  @!P0 LOP3.LUT R7, RZ, R2, RZ, 0x33, !PT ;  /* 0x00000002ff078212 */ /* 0x000fc800078e33ff */
[----:B------:R-:W-:-:S13]  /*0210*/  ISETP.NE.AND P0, PT, R7, R0, PT ;  /* 0x000000000700720c */ /* 0x000fda0003f05270 */
[----:B0-----:R-:W-:Y:S05]  /*0220*/  @P0 BRA `(.L_x_36) ;  /* 0x0000000000140947 */ /* 0x001fea0003800000 */
[----:B------:R-:W0:Y:S02]  /*0230*/  LDC.64 R2, c[0x0][0x388] ;  /* 0x0000e200ff027b82 */ /* 0x000e240000000a00 */
[----:B0-----:R-:W-:-:S05]  /*0240*/  IMAD.WIDE R2, R5, 0x4, R2 ;  /* 0x0000000405027825 */ /* 0x001fca00078e0202 */
[----:B------:R-:W2:Y:S04]  /*0250*/  LDG.E R5, desc[UR4][R2.64+-0x4] ;  /* 0xfffffc0402057981 */ /* 0x000ea8000c1e1900 */
[----:B--2---:R-:W-:Y:S01]  /*0260*/  STG.E desc[UR4][R2.64], R5 ;  /* 0x0000000502007986 */ /* 0x004fe2000c101904 */
[----:B------:R-:W-:Y:S05]  /*0270*/  EXIT ;  /* 0x000000000000794d */ /* 0x000fea0003800000 */
.L_x_36:
[----:B------:R-:W-:-:S13]  /*0280*/  ISETP.GE.AND P0, PT, R5, R2, PT ;  /* 0x000000020500720c */ /* 0x000fda0003f06270 */
[----:B------:R-:W-:Y:S05]  /*0290*/  @P0 BRA `(.L_x_37) ;  /* 0x00000000001c0947 */ /* 0x000fea0003800000 */
[----:B------:R-:W0:Y:S01]  /*02a0*/  LDC.64 R6, c[0x0][0x388] ;  /* 0x0000e200ff067b82 */ /* 0x000e220000000a00 */
[----:B------:R-:W-:-:S05]  /*02b0*/  IADD3 R3, PT, PT, R5, R2, RZ ;  /* 0x0000000205037210 */ /* 0x000fca0007ffe0ff */
[----:B0-----:R-:W-:-:S06]  /*02c0*/  IMAD.WIDE R2, R3, 0x4, R6 ;  /* 0x0000000403027825 */ /* 0x001fcc00078e0206 */
[----:B------:R-:W2:Y:S01]  /*02d0*/  LDG.E R3, desc[UR4][R2.64] ;  /* 0x0000000402037981 */ /* 0x000ea2000c1e1900 */
[----:B------:R-:W-:-:S05]  /*02e0*/  IMAD.WIDE R6, R5, 0x4, R6 ;  /* 0x0000000405067825 */ /* 0x000fca00078e0206 */
[----:B--2---:R-:W-:Y:S01]  /*02f0*/  STG.E desc[UR4][R6.64], R3 ;  /* 0x0000000306007986 */ /* 0x004fe2000c101904 */
[----:B------:R-:W-:Y:S05]  /*0300*/  EXIT ;  /* 0x000000000000794d */ /* 0x000fea0003800000 */
.L_x_37:
[----:B------:R-:W-:-:S13]  /*0310*/  ISETP.NE.AND P0, PT, R7, RZ, PT ;  /* 0x000000ff0700720c */ /* 0x000fda0003f05270 */
[----:B------:R-:W-:Y:S05]  /*0320*/  @P0 BRA `(.L_x_38) ;  /* 0x0000000000140947 */ /* 0x000fea0003800000 */
[----:B------:R-:W0:Y:S02]  /*0330*/  LDC.64 R2, c[0x0][0x388] ;  /* 0x0000e200ff027b82 */ /* 0x000e240000000a00 */
[----:B0-----:R-:W-:-:S05]  /*0340*/  IMAD.WIDE R2, R5, 0x4, R2 ;  /* 0x0000000405027825 */ /* 0x001fca00078e0202 */
[----:B------:R-:W2:Y:S04]  /*0350*/  LDG.E R5, desc[UR4][R2.64+0x4] ;  /* 0x0000040402057981 */ /* 0x000ea8000c1e1900 */
[----:B--2---:R-:W-:Y:S01]  /*0360*/  STG.E desc[UR4][R2.64], R5 ;  /* 0x0000000502007986 */ /* 0x004fe2000c101904 */
[----:B------:R-:W-:Y:S05]  /*0370*/  EXIT ;  /* 0x000000000000794d */ /* 0x000fea0003800000 */
.L_x_38:
[----:B------:R-:W-:-:S05]  /*0380*/  IMAD.IADD R2, R3, 0x1, -R2 ;  /* 0x0000000103027824 */ /* 0x000fca00078e0a02 */
[----:B------:R-:W-:-:S13]  /*0390*/  ISETP.GE.AND P0, PT, R5, R2, PT ;  /* 0x000000020500720c */ /* 0x000fda0003f06270 */
[----:B------:R-:W-:Y:S05]  /*03a0*/  @!P0 EXIT ;  /* 0x000000000000894d */ /* 0x000fea0003800000 */
[----:B------:R-:W0:Y:S02]  /*03b0*/  LDC.64 R2, c[0x0][0x388] ;  /* 0x0000e200ff027b82 */ /* 0x000e240000000a00 */
[----:B0-----:R-:W-:-:S05]  /*03c0*/  IMAD.WIDE R2, R5, 0x4, R2 ;  /* 0x0000000405027825 */ /* 0x001fca00078e0202 */
[----:B------:R-:W-:Y:S01]  /*03d0*/  STG.E desc[UR4][R2.64], RZ ;  /* 0x000000ff02007986 */ /* 0x000fe2000c101904 */
[----:B------:R-:W-:Y:S05]  /*03e0*/  EXIT ;  /* 0x000000000000794d */ /* 0x000fea0003800000 */
.L_x_39:
        /* <DEDUP_REMOVED lines=9> */
.L_x_91:


//--------------------- .text._Z16pressure_poissoniiPfS_S_ff --------------------------
	.section	.text._Z16pressure_poissoniiPfS_S_ff,"ax",@progbits
	.align	128
        .global         _Z16pressure_poissoniiPfS_S_ff
        .type           _Z16pressure_poissoniiPfS_S_ff,@function
        .size           _Z16pressure_poissoniiPfS_S_ff,(.L_x_83 - _Z16pressure_poissoniiPfS_S_ff)
        .other          _Z16pressure_poissoniiPfS_S_ff,@"STO_CUDA_ENTRY STV_DEFAULT"
_Z16pressure_poissoniiPfS_S_ff:
.text._Z16pressure_poissoniiPfS_S_ff:
[----:B------:R-:W-:Y:S01]  /*0000*/  LDC R1, c[0x0][0x37c] ;  /* 0x0000df00ff017b82 */ /* 0x000fe20000000800 */
[----:B------:R-:W0:Y:S07]  /*0010*/  S2R R5, SR_TID.X ;  /* 0x0000000000057919 */ /* 0x000e2e0000002100 */
[----:B------:R-:W0:Y:S08]  /*0020*/  S2UR UR4, SR_CTAID.X ;  /* 0x00000000000479c3 */ /* 0x000e300000002500 */
[----:B------:R-:W0:Y:S08]  /*0030*/  LDC R2, c[0x0][0x360] ;  /* 0x0000d800ff027b82 */ /* 0x000e300000000800 */
[----:B------:R-:W1:Y:S01]  /*0040*/  LDC R3, c[0x0][0x380] ;  /* 0x0000e000ff037b82 */ /* 0x000e620000000800 */
[----:B0-----:R-:W-:-:S05]  /*0050*/  IMAD R2, R2, UR4, R5 ;  /* 0x0000000402027c24 */ /* 0x001fca000f8e0205 */
[----:B-1----:R-:W-:-:S13]  /*0060*/  ISETP.GE.AND P0, PT, R2, R3, PT ;  /* 0x000000030200720c */ /* 0x002fda0003f06270 */
[----:B------:R-:W-:Y:S05]  /*0070*/  @!P0 EXIT ;  /* 0x000000000000894d */ /* 0x000fea0003800000 */
[----:B------:R-:W-:Y:S02]  /*0080*/  IABS R7, R3 ;  /* 0x0000000300077213 */ /* 0x000fe40000000000 */
[----:B------:R-:W-:Y:S02]  /*0090*/  ISETP.GE.AND P2, PT, R2, RZ, PT ;  /* 0x000000ff0200720c */ /* 0x000fe40003f46270 */
[----:B------:R-:W0:Y:S08]  /*00a0*/  I2F.RP R0, R7 ;  /* 0x0000000700007306 */ /* 0x000e300000209400 */
[----:B0-----:R-:W0:Y:S02]  /*00b0*/  MUFU.RCP R0, R0 ;  /* 0x0000000000007308 */ /* 0x001e240000001000 */
[----:B0-----:R-:W-:-:S06]  /*00c0*/  VIADD R4, R0, 0xffffffe ;  /* 0x0ffffffe00047836 */ /* 0x001fcc0000000000 */
[----:B------:R0:W1:Y:S02]  /*00d0*/  F2I.FTZ.U32.TRUNC.NTZ R5, R4 ;  /* 0x0000000400057305 */ /* 0x000064000021f000 */
[----:B0-----:R-:W-:Y:S02]  /*00e0*/  IMAD.MOV.U32 R4, RZ, RZ, RZ ;  /* 0x000000ffff047224 */ /* 0x001fe400078e00ff */
[----:B-1----:R-:W-:-:S04]  /*00f0*/  IMAD.MOV R6, RZ, RZ, -R5 ;  /* 0x000000ffff067224 */ /* 0x002fc800078e0a05 */
[----:B------:R-:W-:Y:S01]  /*0100*/  IMAD R9, R6, R7, RZ ;  /* 0x0000000706097224 */ /* 0x000fe200078e02ff */
[----:B------:R-:W-:-:S03]  /*0110*/  IABS R6, R2 ;  /* 0x0000000200067213 */ /* 0x000fc60000000000 */
[----:B------:R-:W-:-:S06]  /*0120*/  IMAD.HI.U32 R5, R5, R9, R4 ;  /* 0x0000000905057227 */ /* 0x000fcc00078e0004 */
[----:B------:R-:W-:-:S05]  /*0130*/  IMAD.HI.U32 R5, R5, R6, RZ ;  /* 0x0000000605057227 */ /* 0x000fca00078e00ff */
[----:B------:R-:W-:-:S05]  /*0140*/  IADD3 R5, PT, PT, -R5, RZ, RZ ;  /* 0x000000ff05057210 */ /* 0x000fca0007ffe1ff */
[----:B------:R-:W-:Y:S02]  /*0150*/  IMAD R0, R7, R5, R6 ;  /* 0x0000000507007224 */ /* 0x000fe400078e0206 */
[----:B------:R-:W-:-:S03]  /*0160*/  VIADD R5, R3, 0xffffffff ;  /* 0xffffffff03057836 */ /* 0x000fc60000000000 */
[----:B------:R-:W-:-:S13]  /*0170*/  ISETP.GT.U32.AND P0, PT, R7, R0, PT ;  /* 0x000000000700720c */ /* 0x000fda0003f04070 */
[----:B------:R-:W-:Y:S01]  /*0180*/  @!P0 IMAD.IADD R0, R0, 0x1, -R7 ;  /* 0x0000000100008824 */ /* 0x000fe200078e0a07 */
[----:B------:R-:W-:-:S04]  /*0190*/  ISETP.NE.AND P0, PT, R3, RZ, PT ;  /* 0x000000ff0300720c */ /* 0x000fc80003f05270 */
[----:B------:R-:W-:-:S13]  /*01a0*/  ISETP.GT.U32.AND P1, PT, R7, R0, PT ;  /* 0x000000000700720c */ /* 0x000fda0003f24070 */
[----:B------:R-:W-:-:S05]  /*01b0*/  @!P1 IMAD.IADD R0, R0, 0x1, -R7 ;  /* 0x0000000100009824 */ /* 0x000fca00078e0a07 */
[----:B------:R-:W-:Y:S02]  /*01c0*/  @!P2 IADD3 R0, PT, PT, -R0, RZ, RZ ;  /* 0x000000ff0000a210 */ /* 0x000fe40007ffe1ff */
[----:B------:R-:W-:-:S04]  /*01d0*/  @!P0 LOP3.LUT R0, RZ, R3, RZ, 0x33, !PT ;  /* 0x00000003ff008212 */ /* 0x000fc800078e33ff */
[----:B------:R-:W-:-:S04]  /*01e0*/  ISETP.NE.AND P0, PT, R0, RZ, PT ;  /* 0x000000ff0000720c */ /* 0x000fc80003f05270 */
[----:B------:R-:W-:-:S13]  /*01f0*/  ISETP.EQ.OR P0, PT, R0, R5, !P0 ;  /* 0x000000050000720c */ /* 0x000fda0004702670 */
[----:B------:R-:W-:Y:S05]  /*0200*/  @P0 EXIT ;  /* 0x000000000000094d */ /* 0x000fea0003800000 */
[----:B------:R-:W0:Y:S02]  /*0210*/  LDCU UR4, c[0x0][0x384] ;  /* 0x00007080ff0477ac */ /* 0x000e240008000800 */
[----:B0-----:R-:W-:-:S06]  /*0220*/  UIADD3 UR4, UPT, UPT, UR4, -0x1, URZ ;  /* 0xffffffff04047890 */ /* 0x001fcc000fffe0ff */
[----:B------:R-:W-:-:S05]  /*0230*/  IMAD R5, R3, UR4, RZ ;  /* 0x0000000403057c24 */ /* 0x000fca000f8e02ff */
[----:B------:R-:W-:-:S13]  /*0240*/  ISETP.GE.AND P0, PT, R2, R5, PT ;  /* 0x000000050200720c */ /* 0x000fda0003f06270 */
[----:B------:R-:W-:Y:S05]  /*0250*/  @P0 EXIT ;  /* 0x000000000000094d */ /* 0x000fea0003800000 */
[----:B------:R-:W0:Y:S01]  /*0260*/  LDC.64 R12, c[0x0][0x390] ;  /* 0x0000e400ff0c7b82 */ /* 0x000e220000000a00 */
[----:B------:R-:W1:Y:S01]  /*0270*/  LDCU.64 UR4, c[0x0][0x358] ;  /* 0x00006b00ff0477ac */ /* 0x000e620008000a00 */
[C---:B------:R-:W-:Y:S02]  /*0280*/  IMAD.IADD R5, R2.reuse, 0x1, -R3 ;  /* 0x0000000102057824 */ /* 0x040fe400078e0a03 */
[----:B0-----:R-:W-:-:S04]  /*0290*/  IMAD.WIDE R8, R2, 0x4, R12 ;  /* 0x0000000402087825 */ /* 0x001fc800078e020c */
[----:B------:R-:W-:Y:S01]  /*02a0*/  IMAD.WIDE R12, R5, 0x4, R12 ;  /* 0x00000004050c7825 */ /* 0x000fe200078e020c */
[----:B-1----:R-:W2:Y:S01]  /*02b0*/  LDG.E R0, desc[UR4][R8.64+0x4] ;  /* 0x0000040408007981 */ /* 0x002ea2000c1e1900 */
[----:B------:R-:W0:Y:S02]  /*02c0*/  LDC.64 R4, c[0x0][0x3a0] ;  /* 0x0000e800ff047b82 */ /* 0x000e240000000a00 */
[----:B------:R-:W-:Y:S01]  /*02d0*/  IMAD.WIDE R10, R3, 0x4, R8 ;  /* 0x00000004030a7825 */ /* 0x000fe200078e0208 */
[----:B------:R-:W2:Y:S04]  /*02e0*/  LDG.E R7, desc[UR4][R8.64+-0x4] ;  /* 0xfffffc0408077981 */ /* 0x000ea8000c1e1900 */
[----:B------:R-:W3:Y:S04]  /*02f0*/  LDG.E R13, desc[UR4][R12.64] ;  /* 0x000000040c0d7981 */ /* 0x000ee8000c1e1900 */
[----:B------:R-:W3:Y:S01]  /*0300*/  LDG.E R10, desc[UR4][R10.64] ;  /* 0x000000040a0a7981 */ /* 0x000ee2000c1e1900 */
[----:B0-----:R-:W-:-:S04]  /*0310*/  FMUL R6, R4, R4 ;  /* 0x0000000404067220 */ /* 0x001fc80000400000 */
[----:B------:R-:W-:-:S04]  /*0320*/  FFMA R3, R5, R5, R6 ;  /* 0x0000000505037223 */ /* 0x000fc80000000006 */
[----:B------:R-:W-:-:S04]  /*0330*/  FADD R3, R3, R3 ;  /* 0x0000000303037221 */ /* 0x000fc80000000000 */
[----:B------:R-:W0:Y:S01]  /*0340*/  MUFU.RCP R14, R3 ;  /* 0x00000003000e7308 */ /* 0x000e220000001000 */
[----:B------:R-:W-:Y:S01]  /*0350*/  BSSY.RECONVERGENT B0, `(.L_x_40) ;  /* 0x0000011000007945 */ /* 0x000fe20003800200 */
[----:B--2---:R-:W-:Y:S01]  /*0360*/  FADD R0, R0, R7 ;  /* 0x0000000700007221 */ /* 0x004fe20000000000 */
[----:B---3--:R-:W-:-:S04]  /*0370*/  FADD R15, R10, R13 ;  /* 0x0000000d0a0f7221 */ /* 0x008fc80000000000 */
[----:B------:R-:W-:Y:S01]  /*0380*/  FMUL R15, R15, R4 ;  /* 0x000000040f0f7220 */ /* 0x000fe20000400000 */
[----:B------:R-:W-:-:S03]  /*0390*/  FMUL R0, R0, R5 ;  /* 0x0000000500007220 */ /* 0x000fc60000400000 */
[----:B------:R-:W-:-:S04]  /*03a0*/  FMUL R15, R15, R4 ;  /* 0x000000040f0f7220 */ /* 0x000fc80000400000 */
[----:B------:R-:W-:Y:S01]  /*03b0*/  FFMA R0, R0, R5, R15 ;  /* 0x0000000500007223 */ /* 0x000fe2000000000f */
[----:B0-----:R-:W-:-:S03]  /*03c0*/  FFMA R7, -R3, R14, 1 ;  /* 0x3f80000003077423 */ /* 0x001fc6000000010e */
[----:B------:R-:W0:Y:S01]  /*03d0*/  FCHK P0, R0, R3 ;  /* 0x0000000300007302 */ /* 0x000e220000000000 */
[----:B------:R-:W-:-:S04]  /*03e0*/  FFMA R7, R14, R7, R14 ;  /* 0x000000070e077223 */ /* 0x000fc8000000000e */
[----:B------:R-:W-:-:S04]  /*03f0*/  FFMA R4, R0, R7, RZ ;  /* 0x0000000700047223 */ /* 0x000fc800000000ff */
[----:B------:R-:W-:-:S04]  /*0400*/  FFMA R5, -R3, R4, R0 ;  /* 0x0000000403057223 */ /* 0x000fc80000000100 */
[----:B------:R-:W-:Y:S01]  /*0410*/  FFMA R4, R7, R5, R4 ;  /* 0x0000000507047223 */ /* 0x000fe20000000004 */
[----:B0-----:R-:W-:Y:S06]  /*0420*/  @!P0 BRA `(.L_x_41) ;  /* 0x00000000000c8947 */ /* 0x001fec0003800000 */
[----:B------:R-:W-:-:S07]  /*0430*/  MOV R8, 0x450 ;  /* 0x0000045000087802 */ /* 0x000fce0000000f00 */
[----:B------:R-:W-:Y:S05]  /*0440*/  CALL.REL.NOINC `($__internal_2_$__cuda_sm3x_div_rn_noftz_f32_slowpath) ;  /* 0x0000000000647944 */ /* 0x000fea0003c00000 */
[----:B------:R-:W-:-:S07]  /*0450*/  MOV R4, R0 ;  /* 0x0000000000047202 */ /* 0x000fce0000000f00 */
.L_x_41:
[----:B------:R-:W-:Y:S05]  /*0460*/  BSYNC.RECONVERGENT B0 ;  /* 0x0000000000007941 */ /* 0x000fea0003800200 */
.L_x_40:
[----:B------:R-:W0:Y:S01]  /*0470*/  LDCU UR6, c[0x0][0x3a4] ;  /* 0x00007480ff0677ac */ /* 0x000e220008000800 */
[----:B------:R-:W1:Y:S01]  /*0480*/  MUFU.RCP R0, R3 ;  /* 0x0000000300007308 */ /* 0x000e620000001000 */
[----:B0-----:R-:W-:Y:S01]  /*0490*/  FMUL R6, R6, UR6 ;  /* 0x0000000606067c20 */ /* 0x001fe20008400000 */
[----:B-1----:R-:W-:-:S03]  /*04a0*/  FFMA R5, -R3, R0, 1 ;  /* 0x3f80000003057423 */ /* 0x002fc60000000100 */
[----:B------:R-:W-:Y:S01]  /*04b0*/  FMUL R6, R6, UR6 ;  /* 0x0000000606067c20 */ /* 0x000fe20008400000 */
[----:B------:R-:W-:-:S03]  /*04c0*/  FFMA R0, R0, R5, R0 ;  /* 0x0000000500007223 */ /* 0x000fc60000000000 */
[----:B------:R-:W0:Y:S01]  /*04d0*/  FCHK P0, R6, R3 ;  /* 0x0000000306007302 */ /* 0x000e220000000000 */
[----:B------:R-:W-:-:S04]  /*04e0*/  FFMA R5, R0, R6, RZ ;  /* 0x0000000600057223 */ /* 0x000fc800000000ff */
[----:B------:R-:W-:-:S04]  /*04f0*/  FFMA R8, -R3, R5, R6 ;  /* 0x0000000503087223 */ /* 0x000fc80000000106 */
[----:B------:R-:W-:Y:S01]  /*0500*/  FFMA R5, R0, R8, R5 ;  /* 0x0000000800057223 */ /* 0x000fe20000000005 */
[----:B0-----:R-:W-:Y:S06]  /*0510*/  @!P0 BRA `(.L_x_42) ;  /* 0x0000000000108947 */ /* 0x001fec0003800000 */
[----:B------:R-:W-:Y:S01]  /*0520*/  IMAD.MOV.U32 R0, RZ, RZ, R6 ;  /* 0x000000ffff007224 */ /* 0x000fe200078e0006 */
[----:B------:R-:W-:-:S07]  /*0530*/  MOV R8, 0x550 ;  /* 0x0000055000087802 */ /* 0x000fce0000000f00 */
[----:B------:R-:W-:Y:S05]  /*0540*/  CALL.REL.NOINC `($__internal_2_$__cuda_sm3x_div_rn_noftz_f32_slowpath) ;  /* 0x0000000000247944 */ /* 0x000fea0003c00000 */
[----:B------:R-:W-:-:S07]  /*0550*/  IMAD.MOV.U32 R5, RZ, RZ, R0 ;  /* 0x000000ffff057224 */ /* 0x000fce00078e0000 */
.L_x_42:
[----:B------:R-:W0:Y:S08]  /*0560*/  LDC.64 R6, c[0x0][0x398] ;  /* 0x0000e600ff067b82 */ /* 0x000e300000000a00 */
[----:B------:R-:W1:Y:S01]  /*0570*/  LDC.64 R8, c[0x0][0x388] ;  /* 0x0000e200ff087b82 */ /* 0x000e620000000a00 */
[----:B0-----:R-:W-:-:S06]  /*0580*/  IMAD.WIDE R6, R2, 0x4, R6 ;  /* 0x0000000402067825 */ /* 0x001fcc00078e0206 */
[----:B------:R-:W2:Y:S01]  /*0590*/  LDG.E R7, desc[UR4][R6.64] ;  /* 0x0000000406077981 */ /* 0x000ea2000c1e1900 */
[----:B-1----:R-:W-:-:S04]  /*05a0*/  IMAD.WIDE R2, R2, 0x4, R8 ;  /* 0x0000000402027825 */ /* 0x002fc800078e0208 */
[----:B--2---:R-:W-:-:S05]  /*05b0*/  FFMA R5, R7, -R5, R4 ;  /* 0x8000000507057223 */ /* 0x004fca0000000004 */
[----:B------:R-:W-:Y:S01]  /*05c0*/  STG.E desc[UR4][R2.64], R5 ;  /* 0x0000000502007986 */ /* 0x000fe2000c101904 */
[----:B------:R-:W-:Y:S05]  /*05d0*/  EXIT ;  /* 0x000000000000794d */ /* 0x000fea0003800000 */
        .weak           $__internal_2_$__cuda_sm3x_div_rn_noftz_f32_slowpath
        .type           $__internal_2_$__cuda_sm3x_div_rn_noftz_f32_slowpath,@function
        .size           $__internal_2_$__cuda_sm3x_div_rn_noftz_f32_slowpath,(.L_x_83 - $__internal_2_$__cuda_sm3x_div_rn_noftz_f32_slowpath)
$__internal_2_$__cuda_sm3x_div_rn_noftz_f32_slowpath:
[--C-:B------:R-:W-:Y:S01]  /*05e0*/  SHF.R.U32.HI R7, RZ, 0x17, R3.reuse ;  /* 0x00000017ff077819 */ /* 0x100fe20000011603 */
[----:B------:R-:W-:Y:S01]  /*05f0*/  BSSY.RECONVERGENT B1, `(.L_x_43) ;  /* 0x0000063000017945 */ /* 0x000fe20003800200 */
[----:B------:R-:W-:Y:S02]  /*0600*/  SHF.R.U32.HI R5, RZ, 0x17, R0 ;  /* 0x00000017ff057819 */ /* 0x000fe40000011600 */
[----:B------:R-:W-:Y:S02]  /*0610*/  LOP3.LUT R14, R7, 0xff, RZ, 0xc0, !PT ;  /* 0x000000ff070e7812 */ /* 0x000fe400078ec0ff */
[----:B------:R-:W-:Y:S01]  /*0620*/  LOP3.LUT R12, R5, 0xff, RZ, 0xc0, !PT ;  /* 0x000000ff050c7812 */ /* 0x000fe200078ec0ff */
[----:B------:R-:W-:Y:S01]  /*0630*/  IMAD.MOV.U32 R5, RZ, RZ, R3 ;  /* 0x000000ffff057224 */ /* 0x000fe200078e0003 */
[----:B------:R-:W-:-:S03]  /*0640*/  IADD3 R10, PT, PT, R14, -0x1, RZ ;  /* 0xffffffff0e0a7810 */ /* 0x000fc60007ffe0ff */
[----:B------:R-:W-:Y:S01]  /*0650*/  VIADD R9, R12, 0xffffffff ;  /* 0xffffffff0c097836 */ /* 0x000fe20000000000 */
        /* <DEDUP_REMOVED lines=10> */
[C---:B------:R-:W-:Y:S02]  /*0700*/  FSETP.NEU.FTZ.AND P2, PT, |R0|.reuse, +INF , PT ;  /* 0x7f8000000000780b */ /* 0x040fe40003f5d200 */
        /* <DEDUP_REMOVED lines=11> */
[----:B------:R-:W-:Y:S02]  /*07c0*/  @P0 IMAD.MOV.U32 R7, RZ, RZ, RZ ;  /* 0x000000ffff070224 */ /* 0x000fe400078e00ff */
[----:B------:R-:W-:Y:S01]  /*07d0*/  @!P0 FFMA R0, R0, 1.84467440737095516160e+19, RZ ;  /* 0x5f80000000008823 */ /* 0x000fe200000000ff */
[----:B------:R-:W-:Y:S02]  /*07e0*/  @!P0 IMAD.MOV.U32 R7, RZ, RZ, -0x40 ;  /* 0xffffffc0ff078424 */ /* 0x000fe400078e00ff */
[----:B------:R-:W-:-:S03]  /*07f0*/  @!P1 FFMA R5, R3, 1.84467440737095516160e+19, RZ ;  /* 0x5f80000003059823 */ /* 0x000fc600000000ff */
[----:B------:R-:W-:-:S07]  /*0800*/  @!P1 IADD3 R7, PT, PT, R7, 0x40, RZ ;  /* 0x0000004007079810 */ /* 0x000fce0007ffe0ff */
.L_x_44:
[----:B------:R-:W-:Y:S01]  /*0810*/  LEA R10, R14, 0xc0800000, 0x17 ;  /* 0xc08000000e0a7811 */ /* 0x000fe200078eb8ff */
[----:B------:R-:W-:Y:S04]  /*0820*/  BSSY.RECONVERGENT B2, `(.L_x_49) ;  /* 0x0000036000027945 */ /* 0x000fe80003800200 */
[----:B------:R-:W-:Y:S02]  /*0830*/  IMAD.IADD R10, R5, 0x1, -R10 ;  /* 0x00000001050a7824 */ /* 0x000fe400078e0a0a */
[----:B------:R-:W-:Y:S02]  /*0840*/  VIADD R5, R12, 0xffffff81 ;  /* 0xffffff810c057836 */ /* 0x000fe40000000000 */
[----:B------:R0:W1:Y:S01]  /*0850*/  MUFU.RCP R9, R10 ;  /* 0x0000000a00097308 */ /* 0x0000620000001000 */
[----:B------:R-:W-:Y:S01]  /*0860*/  FADD.FTZ R11, -R10, -RZ ;  /* 0x800000ff0a0b7221 */ /* 0x000fe20000010100 */
[C---:B------:R-:W-:Y:S01]  /*0870*/  IMAD R0, R5.reuse, -0x800000, R0 ;  /* 0xff80000005007824 */ /* 0x040fe200078e0200 */
[----:B0-----:R-:W-:-:S04]  /*0880*/  IADD3 R10, PT, PT, R5, 0x7f, -R14 ;  /* 0x0000007f050a7810 */ /* 0x001fc80007ffe80e */
[----:B------:R-:W-:Y:S01]  /*0890*/  IADD3 R10, PT, PT, R10, R7, RZ ;  /* 0x000000070a0a7210 */ /* 0x000fe20007ffe0ff */
        /* <DEDUP_REMOVED lines=9> */
[----:B------:R-:W-:-:S04]  /*0930*/  IMAD.IADD R11, R5, 0x1, R10 ;  /* 0x00000001050b7824 */ /* 0x000fc800078e020a */
[----:B------:R-:W-:-:S05]  /*0940*/  VIADD R5, R11, 0xffffffff ;  /* 0xffffffff0b057836 */ /* 0x000fca0000000000 */
        /* <DEDUP_REMOVED lines=10> */
[CCC-:B------:R-:W-:Y:S01]  /*09f0*/  FFMA.RM R10, R16.reuse, R12.reuse, R9.reuse ;  /* 0x0000000c100a7223 */ /* 0x1c0fe20000004009 */
[C---:B------:R-:W-:Y:S02]  /*0a00*/  ISETP.NE.AND P2, PT, R11.reuse, RZ, PT ;  /* 0x000000ff0b00720c */ /* 0x040fe40003f45270 */
[----:B------:R-:W-:Y:S02]  /*0a10*/  ISETP.NE.AND P1, PT, R11, RZ, PT ;  /* 0x000000ff0b00720c */ /* 0x000fe40003f25270 */
[----:B------:R-:W-:Y:S01]  /*0a20*/  LOP3.LUT R7, R5, 0x7fffff, RZ, 0xc0, !PT ;  /* 0x007fffff05077812 */ /* 0x000fe200078ec0ff */
[----:B------:R-:W-:Y:S01]  /*0a30*/  FFMA.RP R5, R16, R12, R9 ;  /* 0x0000000c10057223 */ /* 0x000fe20000008009 */
[----:B------:R-:W-:Y:S01]  /*0a40*/  IADD3 R12, PT, PT, R11, 0x20, RZ ;  /* 0x000000200b0c7810 */ /* 0x000fe20007ffe0ff */
[----:B------:R-:W-:Y:S01]  /*0a50*/  IMAD.MOV R9, RZ, RZ, -R11 ;  /* 0x000000ffff097224 */ /* 0x000fe200078e0a0b */
[----:B------:R-:W-:-:S02]  /*0a60*/  LOP3.LUT R7, R7, 0x800000, RZ, 0xfc, !PT ;  /* 0x0080000007077812 */ /* 0x000fc400078efcff */
[----:B------:R-:W-:Y:S02]  /*0a70*/  FSETP.NEU.FTZ.AND P0, PT, R5, R10, PT ;  /* 0x0000000a0500720b */ /* 0x000fe40003f1d000 */
[----:B------:R-:W-:Y:S02]  /*0a80*/  SHF.L.U32 R12, R7, R12, RZ ;  /* 0x0000000c070c7219 */ /* 0x000fe400000006ff */
[----:B------:R-:W-:Y:S02]  /*0a90*/  SEL R10, R9, RZ, P2 ;  /* 0x000000ff090a7207 */ /* 0x000fe40001000000 */
[----:B------:R-:W-:Y:S02]  /*0aa0*/  ISETP.NE.AND P1, PT, R12, RZ, P1 ;  /* 0x000000ff0c00720c */ /* 0x000fe40000f25270 */
[----:B------:R-:W-:Y:S02]  /*0ab0*/  SHF.R.U32.HI R10, RZ, R10, R7 ;  /* 0x0000000aff0a7219 */ /* 0x000fe40000011607 */
[----:B------:R-:W-:-:S02]  /*0ac0*/  PLOP3.LUT P0, PT, P0, P1, PT, 0xf8, 0x8f ;  /* 0x00000000008f781c */ /* 0x000fc40000703f70 */
[----:B------:R-:W-:Y:S02]  /*0ad0*/  SHF.R.U32.HI R12, RZ, 0x1, R10 ;  /* 0x00000001ff0c7819 */ /* 0x000fe4000001160a */
[----:B------:R-:W-:-:S04]  /*0ae0*/  SEL R5, RZ, 0x1, !P0 ;  /* 0x00000001ff057807 */ /* 0x000fc80004000000 */
[----:B------:R-:W-:-:S04]  /*0af0*/  LOP3.LUT R5, R5, 0x1, R12, 0xf8, !PT ;  /* 0x0000000105057812 */ /* 0x000fc800078ef80c */
[----:B------:R-:W-:-:S05]  /*0b00*/  LOP3.LUT R5, R5, R10, RZ, 0xc0, !PT ;  /* 0x0000000a05057212 */ /* 0x000fca00078ec0ff */
[----:B------:R-:W-:-:S05]  /*0b10*/  IMAD.IADD R5, R12, 0x1, R5 ;  /* 0x000000010c057824 */ /* 0x000fca00078e0205 */
[----:B------:R-:W-:Y:S01]  /*0b20*/  LOP3.LUT R0, R5, R0, RZ, 0xfc, !PT ;  /* 0x0000000005007212 */ /* 0x000fe200078efcff */
[----:B------:R-:W-:Y:S06]  /*0b30*/  BRA `(.L_x_52) ;  /* 0x0000000000107947 */ /* 0x000fec0003800000 */
.L_x_51:
[----:B------:R-:W-:-:S04]  /*0b40*/  LOP3.LUT R0, R0, 0x80000000, RZ, 0xc0, !PT ;  /* 0x8000000000007812 */ /* 0x000fc800078ec0ff */
[----:B------:R-:W-:Y:S01]  /*0b50*/  LOP3.LUT R0, R0, 0x7f800000, RZ, 0xfc, !PT ;  /* 0x7f80000000007812 */ /* 0x000fe200078efcff */
[----:B------:R-:W-:Y:S06]  /*0b60*/  BRA `(.L_x_52) ;  /* 0x0000000000047947 */ /* 0x000fec0003800000 */
.L_x_50:
[----:B------:R-:W-:-:S07]  /*0b70*/  LEA R0, R10, R0, 0x17 ;  /* 0x000000000a007211 */ /* 0x000fce00078eb8ff */
.L_x_52:
[----:B------:R-:W-:Y:S05]  /*0b80*/  BSYNC.RECONVERGENT B2 ;  /* 0x0000000000027941 */ /* 0x000fea0003800200 */
.L_x_49:
[----:B------:R-:W-:Y:S05]  /*0b90*/  BRA `(.L_x_53) ;  /* 0x0000000000207947 */ /* 0x000fea0003800000 */
.L_x_48:
[----:B------:R-:W-:-:S04]  /*0ba0*/  LOP3.LUT R0, R5, 0x80000000, R0, 0x48, !PT ;  /* 0x8000000005007812 */ /* 0x000fc800078e4800 */
[----:B------:R-:W-:Y:S01]  /*0bb0*/  LOP3.LUT R0, R0, 0x7f800000, RZ, 0xfc, !PT ;  /* 0x7f80000000007812 */ /* 0x000fe200078efcff */
[----:B------:R-:W-:Y:S06]  /*0bc0*/  BRA `(.L_x_53) ;  /* 0x0000000000147947 */ /* 0x000fec0003800000 */
.L_x_47:
[----:B------:R-:W-:Y:S01]  /*0bd0*/  LOP3.LUT R0, R5, 0x80000000, R0, 0x48, !PT ;  /* 0x8000000005007812 */ /* 0x000fe200078e4800 */
[----:B------:R-:W-:Y:S06]  /*0be0*/  BRA `(.L_x_53) ;  /* 0x00000000000c7947 */ /* 0x000fec0003800000 */
.L_x_46:
[----:B------:R-:W0:Y:S01]  /*0bf0*/  MUFU.RSQ R0, -QNAN ;  /* 0xffc0000000007908 */ /* 0x000e220000001400 */
[----:B------:R-:W-:Y:S05]  /*0c00*/  BRA `(.L_x_53) ;  /* 0x0000000000047947 */ /* 0x000fea0003800000 */
.L_x_45:
[----:B------:R-:W-:-:S07]  /*0c10*/  FADD.FTZ R0, R0, R3 ;  /* 0x0000000300007221 */ /* 0x000fce0000010000 */
.L_x_53:
[----:B------:R-:W-:Y:S05]  /*0c20*/  BSYNC.RECONVERGENT B1 ;  /* 0x0000000000017941 */ /* 0x000fea0003800200 */
.L_x_43:
[----:B------:R-:W-:-:S04]  /*0c30*/  IMAD.MOV.U32 R9, RZ, RZ, 0x0 ;  /* 0x00000000ff097424 */ /* 0x000fc800078e00ff */
[----:B0-----:R-:W-:Y:S05]  /*0c40*/  RET.REL.NODEC R8 `(_Z16pressure_poissoniiPfS_S_ff) ;  /* 0xfffffff008ec7950 */ /* 0x001fea0003c3ffff */
.L_x_54:
        /* <DEDUP_REMOVED lines=11> */
.L_x_83:


//--------------------- .text._Z10build_up_biiPfS_S_ffff --------------------------
	.section	.text._Z10build_up_biiPfS_S_ffff,"ax",@progbits
	.align	128
        .global         _Z10build_up_biiPfS_S_ffff
        .type           _Z10build_up_biiPfS_S_ffff,@function
        .size           _Z10build_up_biiPfS_S_ffff,(.L_x_86 - _Z10build_up_biiPfS_S_ffff)
        .other          _Z10build_up_biiPfS_S_ffff,@"STO_CUDA_ENTRY STV_DEFAULT"
_Z10build_up_biiPfS_S_ffff:
.text._Z10build_up_biiPfS_S_ffff:
        /* <DEDUP_REMOVED lines=9> */
[----:B------:R-:W-:Y:S02]  /*0090*/  IABS R8, R0 ;  /* 0x0000000000087213 */ /* 0x000fe40000000000 */
[----:B------:R-:W0:Y:S01]  /*00a0*/  I2F.RP R4, R6 ;  /* 0x0000000600047306 */ /* 0x000e220000209400 */
[----:B------:R-:W-:-:S07]  /*00b0*/  ISETP.GE.AND P2, PT, R0, RZ, PT ;  /* 0x000000ff0000720c */ /* 0x000fce0003f46270 */
[----:B0-----:R-:W0:Y:S02]  /*00c0*/  MUFU.RCP R4, R4 ;  /* 0x0000000400047308 */ /* 0x001e240000001000 */
[----:B0-----:R-:W-:-:S06]  /*00d0*/  VIADD R2, R4, 0xffffffe ;  /* 0x0ffffffe04027836 */ /* 0x001fcc0000000000 */
[----:B------:R0:W1:Y:S02]  /*00e0*/  F2I.FTZ.U32.TRUNC.NTZ R3, R2 ;  /* 0x0000000200037305 */ /* 0x000064000021f000 */
[----:B0-----:R-:W-:Y:S02]  /*00f0*/  IMAD.MOV.U32 R2, RZ, RZ, RZ ;  /* 0x000000ffff027224 */ /* 0x001fe400078e00ff */
        /* <DEDUP_REMOVED lines=9> */
[----:B------:R-:W-:Y:S01]  /*0190*/  @!P0 IMAD.IADD R3, R3, 0x1, -R6 ;  /* 0x0000000103038824 */ /* 0x000fe200078e0a06 */
[----:B------:R-:W-:-:S04]  /*01a0*/  ISETP.NE.AND P0, PT, R5, RZ, PT ;  /* 0x000000ff0500720c */ /* 0x000fc80003f05270 */
[----:B------:R-:W-:-:S13]  /*01b0*/  ISETP.GT.U32.AND P1, PT, R6, R3, PT ;  /* 0x000000030600720c */ /* 0x000fda0003f24070 */
[----:B------:R-:W-:-:S04]  /*01c0*/  @!P1 IMAD.IADD R3, R3, 0x1, -R6 ;  /* 0x0000000103039824 */ /* 0x000fc800078e0a06 */
[----:B------:R-:W-:Y:S01]  /*01d0*/  @!P2 IMAD.MOV R3, RZ, RZ, -R3 ;  /* 0x000000ffff03a224 */ /* 0x000fe200078e0a03 */
        /* <DEDUP_REMOVED lines=9> */
[----:B------:R-:W0:Y:S01]  /*0270*/  LDC R5, c[0x0][0x3a0] ;  /* 0x0000e800ff057b82 */ /* 0x000e220000000800 */
[----:B------:R-:W1:Y:S01]  /*0280*/  LDCU.64 UR4, c[0x0][0x358] ;  /* 0x00006b00ff0477ac */ /* 0x000e620008000a00 */
[----:B0-----:R-:W-:-:S05]  /*0290*/  VIADD R2, R5, 0x1800000 ;  /* 0x0180000005027836 */ /* 0x001fca0000000000 */
[----:B------:R-:W-:-:S04]  /*02a0*/  LOP3.LUT R2, R2, 0x7f800000, RZ, 0xc0, !PT ;  /* 0x7f80000002027812 */ /* 0x000fc800078ec0ff */
[----:B------:R-:W-:-:S13]  /*02b0*/  ISETP.GT.U32.AND P0, PT, R2, 0x1ffffff, PT ;  /* 0x01ffffff0200780c */ /* 0x000fda0003f04070 */
[----:B-1----:R-:W-:Y:S05]  /*02c0*/  @P0 BRA `(.L_x_55) ;  /* 0x00000000000c0947 */ /* 0x002fea0003800000 */
[----:B------:R-:W-:-:S07]  /*02d0*/  MOV R9, 0x2f0 ;  /* 0x000002f000097802 */ /* 0x000fce0000000f00 */
[----:B------:R-:W-:Y:S05]  /*02e0*/  CALL.REL.NOINC `($__internal_4_$__cuda_sm20_rcp_rn_f32_slowpath) ;  /* 0x0000001000687944 */ /* 0x000fea0003c00000 */
[----:B------:R-:W-:Y:S05]  /*02f0*/  BRA `(.L_x_56) ;  /* 0x0000000000107947 */ /* 0x000fea0003800000 */
.L_x_55:
[----:B------:R-:W0:Y:S02]  /*0300*/  MUFU.RCP R22, R5 ;  /* 0x0000000500167308 */ /* 0x000e240000001000 */
[----:B0-----:R-:W-:-:S04]  /*0310*/  FFMA R2, R22, R5, -1 ;  /* 0xbf80000016027423 */ /* 0x001fc80000000005 */
[----:B------:R-:W-:-:S04]  /*0320*/  FADD.FTZ R3, -R2, -RZ ;  /* 0x800000ff02037221 */ /* 0x000fc80000010100 */
[----:B------:R-:W-:-:S07]  /*0330*/  FFMA R22, R22, R3, R22 ;  /* 0x0000000316167223 */ /* 0x000fce0000000016 */
.L_x_56:
[----:B------:R-:W0:Y:S01]  /*0340*/  LDC.64 R26, c[0x0][0x388] ;  /* 0x0000e200ff1a7b82 */ /* 0x000e220000000a00 */
[----:B------:R-:W1:Y:S01]  /*0350*/  LDCU UR6, c[0x0][0x3a4] ;  /* 0x00007480ff0677ac */ /* 0x000e620008000800 */
[----:B0-----:R-:W-:-:S05]  /*0360*/  IMAD.WIDE R26, R0, 0x4, R26 ;  /* 0x00000004001a7825 */ /* 0x001fca00078e021a */
[----:B------:R-:W2:Y:S04]  /*0370*/  LDG.E R6, desc[UR4][R26.64+0x4] ;  /* 0x000004041a067981 */ /* 0x000ea8000c1e1900 */
[----:B------:R-:W2:Y:S01]  /*0380*/  LDG.E R7, desc[UR4][R26.64+-0x4] ;  /* 0xfffffc041a077981 */ /* 0x000ea2000c1e1900 */
[----:B-1----:R-:W0:Y:S01]  /*0390*/  F2F.F64.F32 R24, UR6 ;  /* 0x0000000600187d10 */ /* 0x002e220008201800 */
[----:B------:R-:W-:Y:S01]  /*03a0*/  MOV R2, 0x1 ;  /* 0x0000000100027802 */ /* 0x000fe20000000f00 */
[----:B------:R-:W-:Y:S06]  /*03b0*/  BSSY.RECONVERGENT B0, `(.L_x_57) ;  /* 0x0000018000007945 */ /* 0x000fec0003800200 */
[----:B------:R-:W-:Y:S01]  /*03c0*/  F2F.F64.F32 R22, R22 ;  /* 0x0000001600167310 */ /* 0x000fe20000201800 */
[----:B0-----:R-:W-:-:S07]  /*03d0*/  DADD R24, R24, R24 ;  /* 0x0000000018187229 */ /* 0x001fce0000000018 */
[----:B------:R-:W0:Y:S02]  /*03e0*/  MUFU.RCP64H R3, R25 ;  /* 0x0000001900037308 */ /* 0x000e240000001800 */
[----:B0-----:R-:W-:-:S08]  /*03f0*/  DFMA R4, -R24, R2, 1 ;  /* 0x3ff000001804742b */ /* 0x001fd00000000102 */
[----:B------:R-:W-:-:S08]  /*0400*/  DFMA R4, R4, R4, R4 ;  /* 0x000000040404722b */ /* 0x000fd00000000004 */
[----:B------:R-:W-:-:S08]  /*0410*/  DFMA R4, R2, R4, R2 ;  /* 0x000000040204722b */ /* 0x000fd00000000002 */
[----:B------:R-:W-:-:S08]  /*0420*/  DFMA R2, -R24, R4, 1 ;  /* 0x3ff000001802742b */ /* 0x000fd00000000104 */
[----:B------:R-:W-:Y:S01]  /*0430*/  DFMA R2, R4, R2, R4 ;  /* 0x000000020402722b */ /* 0x000fe20000000004 */
[----:B--2---:R-:W-:-:S06]  /*0440*/  FADD R12, R6, -R7 ;  /* 0x80000007060c7221 */ /* 0x004fcc0000000000 */
[----:B------:R-:W0:Y:S02]  /*0450*/  F2F.F64.F32 R12, R12 ;  /* 0x0000000c000c7310 */ /* 0x000e240000201800 */
[----:B0-----:R-:W-:Y:S01]  /*0460*/  DMUL R4, R12, R2 ;  /* 0x000000020c047228 */ /* 0x001fe20000000000 */
[----:B------:R-:W-:-:S07]  /*0470*/  FSETP.GEU.AND P1, PT, |R13|, 6.5827683646048100446e-37, PT ;  /* 0x036000000d00780b */ /* 0x000fce0003f2e200 */
[----:B------:R-:W-:-:S08]  /*0480*/  DFMA R6, -R24, R4, R12 ;  /* 0x000000041806722b */ /* 0x000fd0000000010c */
[----:B------:R-:W-:-:S10]  /*0490*/  DFMA R4, R2, R6, R4 ;  /* 0x000000060204722b */ /* 0x000fd40000000004 */
[----:B------:R-:W-:-:S05]  /*04a0*/  FFMA R2, RZ, R25, R5 ;  /* 0x00000019ff027223 */ /* 0x000fca0000000005 */
[----:B------:R-:W-:-:S13]  /*04b0*/  FSETP.GT.AND P0, PT, |R2|, 1.469367938527859385e-39, PT ;  /* 0x001000000200780b */ /* 0x000fda0003f04200 */
[----:B------:R-:W-:Y:S05]  /*04c0*/  @P0 BRA P1, `(.L_x_58) ;  /* 0x0000000000180947 */ /* 0x000fea0000800000 */
[----:B------:R-:W-:Y:S01]  /*04d0*/  IMAD.MOV.U32 R14, RZ, RZ, R24 ;  /* 0x000000ffff0e7224 */ /* 0x000fe200078e0018 */
[----:B------:R-:W-:Y:S01]  /*04e0*/  MOV R6, 0x510 ;  /* 0x0000051000067802 */ /* 0x000fe20000000f00 */
[----:B------:R-:W-:-:S07]  /*04f0*/  IMAD.MOV.U32 R15, RZ, RZ, R25 ;  /* 0x000000ffff0f7224 */ /* 0x000fce00078e0019 */
[----:B------:R-:W-:Y:S05]  /*0500*/  CALL.REL.NOINC `($__internal_3_$__cuda_sm20_div_rn_f64_full) ;  /* 0x0000000800787944 */ /* 0x000fea0003c00000 */
[----:B------:R-:W-:Y:S02]  /*0510*/  IMAD.MOV.U32 R4, RZ, RZ, R28 ;  /* 0x000000ffff047224 */ /* 0x000fe400078e001c */
[----:B------:R-:W-:-:S07]  /*0520*/  IMAD.MOV.U32 R5, RZ, RZ, R29 ;  /* 0x000000ffff057224 */ /* 0x000fce00078e001d */
.L_x_58:
[----:B------:R-:W-:Y:S05]  /*0530*/  BSYNC.RECONVERGENT B0 ;  /* 0x0000000000007941 */ /* 0x000fea0003800200 */
.L_x_57:
[----:B------:R-:W0:Y:S01]  /*0540*/  LDC.64 R20, c[0x0][0x390] ;  /* 0x0000e400ff147b82 */ /* 0x000e220000000a00 */
[----:B------:R-:W1:Y:S02]  /*0550*/  LDCU UR6, c[0x0][0x380] ;  /* 0x00007000ff0677ac */ /* 0x000e640008000800 */
[C---:B-1----:R-:W-:Y:S02]  /*0560*/  VIADD R3, R0.reuse, UR6 ;  /* 0x0000000600037c36 */ /* 0x042fe40008000000 */
[----:B------:R-:W-:Y:S01]  /*0570*/  VIADD R36, R0, -UR6 ;  /* 0x8000000600247c36 */ /* 0x000fe20008000000 */
[----:B------:R-:W1:Y:S01]  /*0580*/  LDCU UR6, c[0x0][0x3a8] ;  /* 0x00007500ff0677ac */ /* 0x000e620008000800 */
[----:B0-----:R-:W-:-:S04]  /*0590*/  IMAD.WIDE R2, R3, 0x4, R20 ;  /* 0x0000000403027825 */ /* 0x001fc800078e0214 */
[----:B------:R-:W-:Y:S02]  /*05a0*/  IMAD.WIDE R20, R36, 0x4, R20 ;  /* 0x0000000424147825 */ /* 0x000fe400078e0214 */
[----:B------:R-:W2:Y:S04]  /*05b0*/  LDG.E R2, desc[UR4][R2.64] ;  /* 0x0000000402027981 */ /* 0x000ea8000c1e1900 */
[----:B------:R-:W2:Y:S01]  /*05c0*/  LDG.E R11, desc[UR4][R20.64] ;  /* 0x00000004140b7981 */ /* 0x000ea2000c1e1900 */
[----:B------:R-:W-:Y:S01]  /*05d0*/  IMAD.MOV.U32 R6, RZ, RZ, 0x1 ;  /* 0x00000001ff067424 */ /* 0x000fe200078e00ff */
[----:B------:R-:W-:Y:S01]  /*05e0*/  BSSY.RECONVERGENT B0, `(.L_x_59) ;  /* 0x0000018000007945 */ /* 0x000fe20003800200 */
[----:B-1----:R-:W0:Y:S02]  /*05f0*/  F2F.F64.F32 R18, UR6 ;  /* 0x0000000600127d10 */ /* 0x002e240008201800 */
[----:B0-----:R-:W-:-:S06]  /*0600*/  DADD R18, R18, R18 ;  /* 0x0000000012127229 */ /* 0x001fcc0000000012 */
[----:B------:R-:W0:Y:S02]  /*0610*/  MUFU.RCP64H R7, R19 ;  /* 0x0000001300077308 */ /* 0x000e240000001800 */
[----:B0-----:R-:W-:-:S08]  /*0620*/  DFMA R8, -R18, R6, 1 ;  /* 0x3ff000001208742b */ /* 0x001fd00000000106 */
[----:B------:R-:W-:-:S08]  /*0630*/  DFMA R8, R8, R8, R8 ;  /* 0x000000080808722b */ /* 0x000fd00000000008 */
[----:B------:R-:W-:Y:S01]  /*0640*/  DFMA R8, R6, R8, R6 ;  /* 0x000000080608722b */ /* 0x000fe20000000006 */
[----:B--2---:R-:W-:-:S07]  /*0650*/  FADD R11, R2, -R11 ;  /* 0x8000000b020b7221 */ /* 0x004fce0000000000 */
[----:B------:R-:W-:Y:S01]  /*0660*/  DFMA R2, -R18, R8, 1 ;  /* 0x3ff000001202742b */ /* 0x000fe20000000108 */
[----:B------:R-:W0:Y:S07]  /*0670*/  F2F.F64.F32 R12, R11 ;  /* 0x0000000b000c7310 */ /* 0x000e2e0000201800 */
[----:B------:R-:W-:-:S08]  /*0680*/  DFMA R2, R8, R2, R8 ;  /* 0x000000020802722b */ /* 0x000fd00000000008 */
        /* <DEDUP_REMOVED lines=11> */
[----:B------:R-:W-:Y:S01]  /*0740*/  MOV R2, R28 ;  /* 0x0000001c00027202 */ /* 0x000fe20000000f00 */
[----:B------:R-:W-:-:S07]  /*0750*/  IMAD.MOV.U32 R3, RZ, RZ, R29 ;  /* 0x000000ffff037224 */ /* 0x000fce00078e001d */
.L_x_60:
[----:B------:R-:W-:Y:S05]  /*0760*/  BSYNC.RECONVERGENT B0 ;  /* 0x0000000000007941 */ /* 0x000fea0003800200 */
.L_x_59:
[----:B------:R-:W-:Y:S01]  /*0770*/  DADD R6, -RZ, |R4| ;  /* 0x00000000ff067229 */ /* 0x000fe20000000504 */
[----:B------:R-:W-:Y:S09]  /*0780*/  BSSY.RECONVERGENT B0, `(.L_x_61) ;  /* 0x0000004000007945 */ /* 0x000ff20003800200 */
[----:B------:R-:W-:Y:S01]  /*0790*/  IMAD.MOV.U32 R14, RZ, RZ, R6 ;  /* 0x000000ffff0e7224 */ /* 0x000fe200078e0006 */
[----:B------:R-:W-:-:S07]  /*07a0*/  MOV R6, 0x7c0 ;  /* 0x000007c000067802 */ /* 0x000fce0000000f00 */
[----:B------:R-:W-:Y:S05]  /*07b0*/  CALL.REL.NOINC `($_Z10build_up_biiPfS_S_ffff$__internal_accurate_pow) ;  /* 0x0000001000087944 */ /* 0x000fea0003c00000 */
[----:B------:R-:W-:Y:S05]  /*07c0*/  BSYNC.RECONVERGENT B0 ;  /* 0x0000000000007941 */ /* 0x000fea0003800200 */
.L_x_61:
[----:B------:R-:W0:Y:S08]  /*07d0*/  LDC R11, c[0x0][0x380] ;  /* 0x0000e000ff0b7b82 */ /* 0x000e300000000800 */
[----:B------:R-:W1:Y:S01]  /*07e0*/  LDC.64 R6, c[0x0][0x388] ;  /* 0x0000e200ff067b82 */ /* 0x000e620000000a00 */
[----:B0-----:R-:W-:-:S06]  /*07f0*/  IMAD.WIDE R26, R11, 0x4, R26 ;  /* 0x000000040b1a7825 */ /* 0x001fcc00078e021a */
[----:B------:R-:W2:Y:S01]  /*0800*/  LDG.E R26, desc[UR4][R26.64] ;  /* 0x000000041a1a7981 */ /* 0x000ea2000c1e1900 */
[----:B-1----:R-:W-:-:S06]  /*0810*/  IMAD.WIDE R36, R36, 0x4, R6 ;  /* 0x0000000424247825 */ /* 0x002fcc00078e0206 */
[----:B------:R-:W2:Y:S01]  /*0820*/  LDG.E R37, desc[UR4][R36.64] ;  /* 0x0000000424257981 */ /* 0x000ea2000c1e1900 */
[----:B------:R-:W0:Y:S01]  /*0830*/  MUFU.RCP64H R7, R19 ;  /* 0x0000001300077308 */ /* 0x000e220000001800 */
[----:B------:R-:W-:-:S06]  /*0840*/  IMAD.MOV.U32 R6, RZ, RZ, 0x1 ;  /* 0x00000001ff067424 */ /* 0x000fcc00078e00ff */
[----:B0-----:R-:W-:-:S08]  /*0850*/  DFMA R10, -R18, R6, 1 ;  /* 0x3ff00000120a742b */ /* 0x001fd00000000106 */
[----:B------:R-:W-:-:S08]  /*0860*/  DFMA R10, R10, R10, R10 ;  /* 0x0000000a0a0a722b */ /* 0x000fd0000000000a */
[----:B------:R-:W-:-:S08]  /*0870*/  DFMA R6, R6, R10, R6 ;  /* 0x0000000a0606722b */ /* 0x000fd00000000006 */
[----:B------:R-:W-:-:S08]  /*0880*/  DFMA R12, -R18, R6, 1 ;  /* 0x3ff00000120c742b */ /* 0x000fd00000000106 */
[----:B------:R-:W-:Y:S02]  /*0890*/  DFMA R14, R6, R12, R6 ;  /* 0x0000000c060e722b */ /* 0x000fe40000000006 */
[C---:B------:R-:W-:Y:S02]  /*08a0*/  DADD R6, R4.reuse, 2 ;  /* 0x4000000004067429 */ /* 0x040fe40000000000 */
[----:B------:R-:W-:-:S08]  /*08b0*/  DSETP.NEU.AND P1, PT, R4, RZ, PT ;  /* 0x000000ff0400722a */ /* 0x000fd00003f2d000 */
[----:B------:R-:W-:-:S04]  /*08c0*/  LOP3.LUT R16, R7, 0x7ff00000, RZ, 0xc0, !PT ;  /* 0x7ff0000007107812 */ /* 0x000fc800078ec0ff */
[----:B------:R-:W-:Y:S01]  /*08d0*/  ISETP.NE.AND P2, PT, R16, 0x7ff00000, PT ;  /* 0x7ff000001000780c */ /* 0x000fe20003f45270 */
[----:B------:R-:W-:Y:S01]  /*08e0*/  BSSY.RECONVERGENT B0, `(.L_x_62) ;  /* 0x000000f000007945 */ /* 0x000fe20003800200 */
[----:B------:R-:W-:Y:S01]  /*08f0*/  DSETP.NEU.AND P0, PT, R4, 1, PT ;  /* 0x3ff000000400742a */ /* 0x000fe20003f0d000 */
[----:B------:R-:W-:Y:S01]  /*0900*/  @!P1 CS2R R8, SRZ ;  /* 0x0000000000089805 */ /* 0x000fe2000001ff00 */
[----:B--2---:R-:W-:-:S06]  /*0910*/  FADD R10, R26, -R37 ;  /* 0x800000251a0a7221 */ /* 0x004fcc0000000000 */
[----:B------:R-:W0:Y:S02]  /*0920*/  F2F.F64.F32 R10, R10 ;  /* 0x0000000a000a7310 */ /* 0x000e240000201800 */
[----:B0-----:R-:W-:-:S08]  /*0930*/  DMUL R12, R14, R10 ;  /* 0x0000000a0e0c7228 */ /* 0x001fd00000000000 */
[----:B------:R-:W-:-:S08]  /*0940*/  DFMA R6, -R18, R12, R10 ;  /* 0x0000000c1206722b */ /* 0x000fd0000000010a */
[----:B------:R-:W-:Y:S01]  /*0950*/  DFMA R6, R14, R6, R12 ;  /* 0x000000060e06722b */ /* 0x000fe2000000000c */
[----:B------:R-:W-:Y:S10]  /*0960*/  @P2 BRA `(.L_x_63) ;  /* 0x0000000000182947 */ /* 0x000ff40003800000 */
[----:B------:R-:W-:-:S14]  /*0970*/  DSETP.NAN.AND P1, PT, R4, R4, PT ;  /* 0x000000040400722a */ /* 0x000fdc0003f28000 */
[----:B------:R-:W-:Y:S01]  /*0980*/  @P1 DADD R8, R4, 2 ;  /* 0x4000000004081429 */ /* 0x000fe20000000000 */
[----:B------:R-:W-:Y:S10]  /*0990*/  @P1 BRA `(.L_x_63) ;  /* 0x00000000000c1947 */ /* 0x000ff40003800000 */
[----:B------:R-:W-:-:S14]  /*09a0*/  DSETP.NEU.AND P1, PT, |R4|, +INF , PT ;  /* 0x7ff000000400742a */ /* 0x000fdc0003f2d200 */
[----:B------:R-:W-:Y:S02]  /*09b0*/  @!P1 IMAD.MOV.U32 R8, RZ, RZ, 0x0 ;  /* 0x00000000ff089424 */ /* 0x000fe400078e00ff */
[----:B------:R-:W-:-:S07]  /*09c0*/  @!P1 IMAD.MOV.U32 R9, RZ, RZ, 0x7ff00000 ;  /* 0x7ff00000ff099424 */ /* 0x000fce00078e00ff */
.L_x_63:
[----:B------:R-:W-:Y:S05]  /*09d0*/  BSYNC.RECONVERGENT B0 ;  /* 0x0000000000007941 */ /* 0x000fea0003800200 */
.L_x_62:
[----:B------:R-:W-:Y:S01]  /*09e0*/  FFMA R12, RZ, R19, R7 ;  /* 0x00000013ff0c7223 */ /* 0x000fe20000000007 */
[----:B------:R-:W-:Y:S01]  /*09f0*/  FSEL R8, R8, RZ, P0 ;  /* 0x000000ff08087208 */ /* 0x000fe20000000000 */
[----:B------:R-:W-:Y:S01]  /*0a00*/  DADD R4, R2, R4 ;  /* 0x0000000002047229 */ /* 0x000fe20000000004 */
[----:B------:R-:W-:Y:S01]  /*0a10*/  FSEL R9, R9, 1.875, P0 ;  /* 0x3ff0000009097808 */ /* 0x000fe20000000000 */
[----:B------:R-:W-:Y:S01]  /*0a20*/  BSSY.RECONVERGENT B0, `(.L_x_64) ;  /* 0x000000d000007945 */ /* 0x000fe20003800200 */
[----:B------:R-:W-:Y:S02]  /*0a30*/  FSETP.GT.AND P0, PT, |R12|, 1.469367938527859385e-39, PT ;  /* 0x001000000c00780b */ /* 0x000fe40003f04200 */
[----:B------:R-:W-:-:S03]  /*0a40*/  FSETP.GEU.AND P1, PT, |R11|, 6.5827683646048100446e-37, PT ;  /* 0x036000000b00780b */ /* 0x000fc60003f2e200 */
[----:B------:R-:W-:-:S10]  /*0a50*/  DFMA R22, R22, R4, -R8 ;  /* 0x000000041616722b */ /* 0x000fd40000000808 */
[----:B------:R-:W-:Y:S05]  /*0a60*/  @P0 BRA P1, `(.L_x_65) ;  /* 0x0000000000200947 */ /* 0x000fea0000800000 */
[----:B------:R-:W-:Y:S01]  /*0a70*/  IMAD.MOV.U32 R12, RZ, RZ, R10 ;  /* 0x000000ffff0c7224 */ /* 0x000fe200078e000a */
[----:B------:R-:W-:Y:S01]  /*0a80*/  MOV R6, 0xad0 ;  /* 0x00000ad000067802 */ /* 0x000fe20000000f00 */
[----:B------:R-:W-:Y:S02]  /*0a90*/  IMAD.MOV.U32 R13, RZ, RZ, R11 ;  /* 0x000000ffff0d7224 */ /* 0x000fe400078e000b */
[----:B------:R-:W-:Y:S02]  /*0aa0*/  IMAD.MOV.U32 R14, RZ, RZ, R18 ;  /* 0x000000ffff0e7224 */ /* 0x000fe400078e0012 */
[----:B------:R-:W-:-:S07]  /*0ab0*/  IMAD.MOV.U32 R15, RZ, RZ, R19 ;  /* 0x000000ffff0f7224 */ /* 0x000fce00078e0013 */
[----:B------:R-:W-:Y:S05]  /*0ac0*/  CALL.REL.NOINC `($__internal_3_$__cuda_sm20_div_rn_f64_full) ;  /* 0x0000000400087944 */ /* 0x000fea0003c00000 */
[----:B------:R-:W-:Y:S01]  /*0ad0*/  MOV R6, R28 ;  /* 0x0000001c00067202 */ /* 0x000fe20000000f00 */
[----:B------:R-:W-:-:S07]  /*0ae0*/  IMAD.MOV.U32 R7, RZ, RZ, R29 ;  /* 0x000000ffff077224 */ /* 0x000fce00078e001d */
.L_x_65:
[----:B------:R-:W-:Y:S05]  /*0af0*/  BSYNC.RECONVERGENT B0 ;  /* 0x0000000000007941 */ /* 0x000fea0003800200 */
.L_x_64:
[----:B------:R-:W0:Y:S02]  /*0b00*/  LDC R5, c[0x0][0x380] ;  /* 0x0000e000ff057b82 */ /* 0x000e240000000800 */
[----:B0-----:R-:W-:-:S05]  /*0b10*/  IMAD.WIDE R20, R5, 0x4, R20 ;  /* 0x0000000405147825 */ /* 0x001fca00078e0214 */
[----:B------:R-:W2:Y:S04]  /*0b20*/  LDG.E R10, desc[UR4][R20.64+0x4] ;  /* 0x00000404140a7981 */ /* 0x000ea8000c1e1900 */
[----:B------:R-:W2:Y:S01]  /*0b30*/  LDG.E R11, desc[UR4][R20.64+-0x4] ;  /* 0xfffffc04140b7981 */ /* 0x000ea2000c1e1900 */
[----:B------:R-:W0:Y:S01]  /*0b40*/  MUFU.RCP64H R5, R25 ;  /* 0x0000001900057308 */ /* 0x000e220000001800 */
[----:B------:R-:W-:Y:S01]  /*0b50*/  IMAD.MOV.U32 R4, RZ, RZ, 0x1 ;  /* 0x00000001ff047424 */ /* 0x000fe200078e00ff */
[----:B------:R-:W-:Y:S05]  /*0b60*/  BSSY.RECONVERGENT B0, `(.L_x_66) ;  /* 0x0000016000007945 */ /* 0x000fea0003800200 */
[----:B0-----:R-:W-:-:S08]  /*0b70*/  DFMA R8, -R24, R4, 1 ;  /* 0x3ff000001808742b */ /* 0x001fd00000000104 */
[----:B------:R-:W-:-:S08]  /*0b80*/  DFMA R8, R8, R8, R8 ;  /* 0x000000080808722b */ /* 0x000fd00000000008 */
[----:B------:R-:W-:Y:S01]  /*0b90*/  DFMA R8, R4, R8, R4 ;  /* 0x000000080408722b */ /* 0x000fe20000000004 */
[----:B--2---:R-:W-:-:S07]  /*0ba0*/  FADD R14, R10, -R11 ;  /* 0x8000000b0a0e7221 */ /* 0x004fce0000000000 */
[----:B------:R-:W-:Y:S01]  /*0bb0*/  DFMA R10, -R24, R8, 1 ;  /* 0x3ff00000180a742b */ /* 0x000fe20000000108 */
[----:B------:R-:W0:Y:S07]  /*0bc0*/  F2F.F64.F32 R4, R14 ;  /* 0x0000000e00047310 */ /* 0x000e2e0000201800 */
[----:B------:R-:W-:Y:S02]  /*0bd0*/  DFMA R10, R8, R10, R8 ;  /* 0x0000000a080a722b */ /* 0x000fe40000000008 */
[----:B0-----:R-:W-:-:S08]  /*0be0*/  DMUL R12, R4, R6 ;  /* 0x00000006040c7228 */ /* 0x001fd00000000000 */
[----:B------:R-:W-:Y:S02]  /*0bf0*/  DMUL R4, R10, R12 ;  /* 0x0000000c0a047228 */ /* 0x000fe40000000000 */
[----:B------:R-:W-:-:S06]  /*0c00*/  FSETP.GEU.AND P1, PT, |R13|, 6.5827683646048100446e-37, PT ;  /* 0x036000000d00780b */ /* 0x000fcc0003f2e200 */
        /* <DEDUP_REMOVED lines=11> */
.L_x_67:
[----:B------:R-:W-:Y:S05]  /*0cc0*/  BSYNC.RECONVERGENT B0 ;  /* 0x0000000000007941 */ /* 0x000fea0003800200 */
.L_x_66:
[----:B------:R-:W-:Y:S01]  /*0cd0*/  DADD R6, -RZ, |R2| ;  /* 0x00000000ff067229 */ /* 0x000fe20000000502 */
[----:B------:R-:W-:Y:S01]  /*0ce0*/  BSSY.RECONVERGENT B0, `(.L_x_68) ;  /* 0x0000006000007945 */ /* 0x000fe20003800200 */
[----:B------:R-:W-:-:S08]  /*0cf0*/  DADD R4, R4, R4 ;  /* 0x0000000004047229 */ /* 0x000fd00000000004 */
[----:B------:R-:W-:Y:S01]  /*0d00*/  DADD R22, R22, -R4 ;  /* 0x0000000016167229 */ /* 0x000fe20000000804 */
[----:B------:R-:W-:Y:S01]  /*0d10*/  IMAD.MOV.U32 R14, RZ, RZ, R6 ;  /* 0x000000ffff0e7224 */ /* 0x000fe200078e0006 */
[----:B------:R-:W-:-:S09]  /*0d20*/  MOV R6, 0xd40 ;  /* 0x00000d4000067802 */ /* 0x000fd20000000f00 */
[----:B------:R-:W-:Y:S05]  /*0d30*/  CALL.REL.NOINC `($_Z10build_up_biiPfS_S_ffff$__internal_accurate_pow) ;  /* 0x0000000800a87944 */ /* 0x000fea0003c00000 */
[----:B------:R-:W-:Y:S05]  /*0d40*/  BSYNC.RECONVERGENT B0 ;  /* 0x0000000000007941 */ /* 0x000fea0003800200 */
.L_x_68:
[C---:B------:R-:W-:Y:S01]  /*0d50*/  DADD R4, R2.reuse, 2 ;  /* 0x4000000002047429 */ /* 0x040fe20000000000 */
[----:B------:R-:W-:Y:S01]  /*0d60*/  BSSY.RECONVERGENT B0, `(.L_x_69) ;  /* 0x000000c000007945 */ /* 0x000fe20003800200 */
[----:B------:R-:W-:-:S08]  /*0d70*/  DSETP.NEU.AND P0, PT, R2, RZ, PT ;  /* 0x000000ff0200722a */ /* 0x000fd00003f0d000 */
[----:B------:R-:W-:-:S04]  /*0d80*/  LOP3.LUT R4, R5, 0x7ff00000, RZ, 0xc0, !PT ;  /* 0x7ff0000005047812 */ /* 0x000fc800078ec0ff */
[----:B------:R-:W-:Y:S02]  /*0d90*/  ISETP.NE.AND P1, PT, R4, 0x7ff00000, PT ;  /* 0x7ff000000400780c */ /* 0x000fe40003f25270 */
[----:B------:R-:W-:-:S11]  /*0da0*/  @!P0 CS2R R8, SRZ ;  /* 0x0000000000088805 */ /* 0x000fd6000001ff00 */
[----:B------:R-:W-:Y:S05]  /*0db0*/  @P1 BRA `(.L_x_70) ;  /* 0x0000000000181947 */ /* 0x000fea0003800000 */
[----:B------:R-:W-:-:S14]  /*0dc0*/  DSETP.NAN.AND P0, PT, R2, R2, PT ;  /* 0x000000020200722a */ /* 0x000fdc0003f08000 */
[----:B------:R-:W-:Y:S01]  /*0dd0*/  @P0 DADD R8, R2, 2 ;  /* 0x4000000002080429 */ /* 0x000fe20000000000 */
[----:B------:R-:W-:Y:S10]  /*0de0*/  @P0 BRA `(.L_x_70) ;  /* 0x00000000000c0947 */ /* 0x000ff40003800000 */
[----:B------:R-:W-:-:S14]  /*0df0*/  DSETP.NEU.AND P0, PT, |R2|, +INF , PT ;  /* 0x7ff000000200742a */ /* 0x000fdc0003f0d200 */
[----:B------:R-:W-:Y:S02]  /*0e00*/  @!P0 IMAD.MOV.U32 R8, RZ, RZ, 0x0 ;  /* 0x00000000ff088424 */ /* 0x000fe400078e00ff */
[----:B------:R-:W-:-:S07]  /*0e10*/  @!P0 IMAD.MOV.U32 R9, RZ, RZ, 0x7ff00000 ;  /* 0x7ff00000ff098424 */ /* 0x000fce00078e00ff */
.L_x_70:
[----:B------:R-:W-:Y:S05]  /*0e20*/  BSYNC.RECONVERGENT B0 ;  /* 0x0000000000007941 */ /* 0x000fea0003800200 */
.L_x_69:
[----:B------:R-:W0:Y:S01]  /*0e30*/  LDCU UR6, c[0x0][0x3ac] ;  /* 0x00007580ff0677ac */ /* 0x000e220008000800 */
[----:B------:R-:W-:Y:S01]  /*0e40*/  DSETP.NEU.AND P0, PT, R2, 1, PT ;  /* 0x3ff000000200742a */ /* 0x000fe20003f0d000 */
[----:B------:R-:W1:Y:S05]  /*0e50*/  LDC.64 R6, c[0x0][0x398] ;  /* 0x0000e600ff067b82 */ /* 0x000e6a0000000a00 */
[----:B------:R-:W-:Y:S02]  /*0e60*/  FSEL R4, R8, RZ, P0 ;  /* 0x000000ff08047208 */ /* 0x000fe40000000000 */
[----:B------:R-:W-:-:S06]  /*0e70*/  FSEL R5, R9, 1.875, P0 ;  /* 0x3ff0000009057808 */ /* 0x000fcc0000000000 */
[----:B------:R-:W-:Y:S01]  /*0e80*/  DADD R22, R22, -R4 ;  /* 0x0000000016167229 */ /* 0x000fe20000000804 */
[----:B0-----:R-:W0:Y:S01]  /*0e90*/  F2F.F64.F32 R2, UR6 ;  /* 0x0000000600027d10 */ /* 0x001e220008201800 */
[----:B-1----:R-:W-:-:S06]  /*0ea0*/  IMAD.WIDE R4, R0, 0x4, R6 ;  /* 0x0000000400047825 */ /* 0x002fcc00078e0206 */
[----:B0-----:R-:W-:-:S10]  /*0eb0*/  DMUL R2, R22, R2 ;  /* 0x0000000216027228 */ /* 0x001fd40000000000 */
[----:B------:R-:W0:Y:S02]  /*0ec0*/  F2F.F32.F64 R3, R2 ;  /* 0x0000000200037310 */ /* 0x000e240000301000 */
[----:B0-----:R-:W-:Y:S01]  /*0ed0*/  STG.E desc[UR4][R4.64], R3 ;  /* 0x0000000304007986 */ /* 0x001fe2000c101904 */
[----:B------:R-:W-:Y:S05]  /*0ee0*/  EXIT ;  /* 0x000000000000794d */ /* 0x000fea0003800000 */
        .weak           $__internal_3_$__cuda_sm20_div_rn_f64_full
        .type           $__internal_3_$__cuda_sm20_div_rn_f64_full,@function
        .size           $__internal_3_$__cuda_sm20_div_rn_f64_full,($__internal_4_$__cuda_sm20_rcp_rn_f32_slowpath - $__internal_3_$__cuda_sm20_div_rn_f64_full)
$__internal_3_$__cuda_sm20_div_rn_f64_full:
[C---:B------:R-:W-:Y:S01]  /*0ef0*/  FSETP.GEU.AND P0, PT, |R15|.reuse, 1.469367938527859385e-39, PT ;  /* 0x001000000f00780b */ /* 0x040fe20003f0e200 */
[----:B------:R-:W-:Y:S01]  /*0f00*/  IMAD.MOV.U32 R10, RZ, RZ, 0x1 ;  /* 0x00000001ff0a7424 */ /* 0x000fe200078e00ff */
[----:B------:R-:W-:Y:S01]  /*0f10*/  LOP3.LUT R16, R15, 0x800fffff, RZ, 0xc0, !PT ;  /* 0x800fffff0f107812 */ /* 0x000fe200078ec0ff */
[----:B------:R-:W-:Y:S01]  /*0f20*/  BSSY.RECONVERGENT B1, `(.L_x_71) ;  /* 0x0000054000017945 */ /* 0x000fe20003800200 */
[C---:B------:R-:W-:Y:S02]  /*0f30*/  FSETP.GEU.AND P2, PT, |R13|.reuse, 1.469367938527859385e-39, PT ;  /* 0x001000000d00780b */ /* 0x040fe40003f4e200 */
[----:B------:R-:W-:Y:S02]  /*0f40*/  LOP3.LUT R17, R16, 0x3ff00000, RZ, 0xfc, !PT ;  /* 0x3ff0000010117812 */ /* 0x000fe400078efcff */
[----:B------:R-:W-:Y:S02]  /*0f50*/  MOV R16, R14 ;  /* 0x0000000e00107202 */ /* 0x000fe40000000f00 */
[----:B------:R-:W-:-:S02]  /*0f60*/  LOP3.LUT R7, R13, 0x7ff00000, RZ, 0xc0, !PT ;  /* 0x7ff000000d077812 */ /* 0x000fc400078ec0ff */
[----:B------:R-:W-:Y:S01]  /*0f70*/  LOP3.LUT R34, R15, 0x7ff00000, RZ, 0xc0, !PT ;  /* 0x7ff000000f227812 */ /* 0x000fe200078ec0ff */
[----:B------:R-:W-:-:S03]  /*0f80*/  @!P0 DMUL R16, R14, 8.98846567431157953865e+307 ;  /* 0x7fe000000e108828 */ /* 0x000fc60000000000 */
[----:B------:R-:W-:Y:S01]  /*0f90*/  ISETP.GE.U32.AND P1, PT, R7, R34, PT ;  /* 0x000000220700720c */ /* 0x000fe20003f26070 */
[----:B------:R-:W-:Y:S01]  /*0fa0*/  @!P2 IMAD.MOV.U32 R32, RZ, RZ, RZ ;  /* 0x000000ffff20a224 */ /* 0x000fe200078e00ff */
[----:B------:R-:W-:Y:S01]  /*0fb0*/  @!P2 LOP3.LUT R8, R15, 0x7ff00000, RZ, 0xc0, !PT ;  /* 0x7ff000000f08a812 */ /* 0x000fe200078ec0ff */
[----:B------:R-:W0:Y:S03]  /*0fc0*/  MUFU.RCP64H R11, R17 ;  /* 0x00000011000b7308 */ /* 0x000e260000001800 */
[----:B------:R-:W-:Y:S01]  /*0fd0*/  @!P2 ISETP.GE.U32.AND P3, PT, R7, R8, PT ;  /* 0x000000080700a20c */ /* 0x000fe20003f66070 */
[----:B------:R-:W-:Y:S01]  /*0fe0*/  IMAD.MOV.U32 R8, RZ, RZ, 0x1ca00000 ;  /* 0x1ca00000ff087424 */ /* 0x000fe200078e00ff */
[----:B------:R-:W-:-:S04]  /*0ff0*/  @!P0 LOP3.LUT R34, R17, 0x7ff00000, RZ, 0xc0, !PT ;  /* 0x7ff0000011228812 */ /* 0x000fc800078ec0ff */
[----:B------:R-:W-:Y:S01]  /*1000*/  @!P2 SEL R9, R8, 0x63400000, !P3 ;  /* 0x634000000809a807 */ /* 0x000fe20005800000 */
[----:B------:R-:W-:-:S03]  /*1010*/  VIADD R35, R34, 0xffffffff ;  /* 0xffffffff22237836 */ /* 0x000fc60000000000 */
[----:B------:R-:W-:Y:S01]  /*1020*/  @!P2 LOP3.LUT R9, R9, 0x80000000, R13, 0xf8, !PT ;  /* 0x800000000909a812 */ /* 0x000fe200078ef80d */
[----:B0-----:R-:W-:-:S03]  /*1030*/  DFMA R30, R10, -R16, 1 ;  /* 0x3ff000000a1e742b */ /* 0x001fc60000000810 */
[----:B------:R-:W-:Y:S01]  /*1040*/  @!P2 LOP3.LUT R33, R9, 0x100000, RZ, 0xfc, !PT ;  /* 0x001000000921a812 */ /* 0x000fe200078efcff */
[----:B------:R-:W-:-:S04]  /*1050*/  IMAD.MOV.U32 R9, RZ, RZ, R7 ;  /* 0x000000ffff097224 */ /* 0x000fc800078e0007 */
[----:B------:R-:W-:-:S08]  /*1060*/  DFMA R30, R30, R30, R30 ;  /* 0x0000001e1e1e722b */ /* 0x000fd0000000001e */
[----:B------:R-:W-:Y:S01]  /*1070*/  DFMA R30, R10, R30, R10 ;  /* 0x0000001e0a1e722b */ /* 0x000fe2000000000a */
[----:B------:R-:W-:Y:S01]  /*1080*/  SEL R11, R8, 0x63400000, !P1 ;  /* 0x63400000080b7807 */ /* 0x000fe20004800000 */
[----:B------:R-:W-:-:S03]  /*1090*/  IMAD.MOV.U32 R10, RZ, RZ, R12 ;  /* 0x000000ffff0a7224 */ /* 0x000fc600078e000c */
[----:B------:R-:W-:-:S03]  /*10a0*/  LOP3.LUT R11, R11, 0x800fffff, R13, 0xf8, !PT ;  /* 0x800fffff0b0b7812 */ /* 0x000fc600078ef80d */
[----:B------:R-:W-:-:S03]  /*10b0*/  DFMA R28, R30, -R16, 1 ;  /* 0x3ff000001e1c742b */ /* 0x000fc60000000810 */
[----:B------:R-:W-:-:S05]  /*10c0*/  @!P2 DFMA R10, R10, 2, -R32 ;  /* 0x400000000a0aa82b */ /* 0x000fca0000000820 */
[----:B------:R-:W-:-:S05]  /*10d0*/  DFMA R28, R30, R28, R30 ;  /* 0x0000001c1e1c722b */ /* 0x000fca000000001e */
[----:B------:R-:W-:-:S03]  /*10e0*/  @!P2 LOP3.LUT R9, R11, 0x7ff00000, RZ, 0xc0, !PT ;  /* 0x7ff000000b09a812 */ /* 0x000fc600078ec0ff */
[----:B------:R-:W-:Y:S02]  /*10f0*/  DMUL R30, R28, R10 ;  /* 0x0000000a1c1e7228 */ /* 0x000fe40000000000 */
[----:B------:R-:W-:-:S05]  /*1100*/  VIADD R32, R9, 0xffffffff ;  /* 0xffffffff09207836 */ /* 0x000fca0000000000 */
[----:B------:R-:W-:Y:S01]  /*1110*/  ISETP.GT.U32.AND P0, PT, R32, 0x7feffffe, PT ;  /* 0x7feffffe2000780c */ /* 0x000fe20003f04070 */
[----:B------:R-:W-:-:S03]  /*1120*/  DFMA R32, R30, -R16, R10 ;  /* 0x800000101e20722b */ /* 0x000fc6000000000a */
[----:B------:R-:W-:-:S05]  /*1130*/  ISETP.GT.U32.OR P0, PT, R35, 0x7feffffe, P0 ;  /* 0x7feffffe2300780c */ /* 0x000fca0000704470 */
[----:B------:R-:W-:-:S08]  /*1140*/  DFMA R32, R28, R32, R30 ;  /* 0x000000201c20722b */ /* 0x000fd0000000001e */
[----:B------:R-:W-:Y:S05]  /*1150*/  @P0 BRA `(.L_x_72) ;  /* 0x00000000006c0947 */ /* 0x000fea0003800000 */
[----:B------:R-:W-:-:S04]  /*1160*/  LOP3.LUT R12, R15, 0x7ff00000, RZ, 0xc0, !PT ;  /* 0x7ff000000f0c7812 */ /* 0x000fc800078ec0ff */
[CC--:B------:R-:W-:Y:S02]  /*1170*/  VIADDMNMX R9, R7.reuse, -R12.reuse, 0xb9600000, !PT ;  /* 0xb960000007097446 */ /* 0x0c0fe4000780090c */
[----:B------:R-:W-:Y:S02]  /*1180*/  ISETP.GE.U32.AND P0, PT, R7, R12, PT ;  /* 0x0000000c0700720c */ /* 0x000fe40003f06070 */
[----:B------:R-:W-:Y:S02]  /*1190*/  VIMNMX R7, PT, PT, R9, 0x46a00000, PT ;  /* 0x46a0000009077848 */ /* 0x000fe40003fe0100 */
[----:B------:R-:W-:-:S05]  /*11a0*/  SEL R8, R8, 0x63400000, !P0 ;  /* 0x6340000008087807 */ /* 0x000fca0004000000 */
[----:B------:R-:W-:Y:S01]  /*11b0*/  IMAD.IADD R7, R7, 0x1, -R8 ;  /* 0x0000000107077824 */ /* 0x000fe200078e0a08 */
[----:B------:R-:W-:-:S03]  /*11c0*/  MOV R8, RZ ;  /* 0x000000ff00087202 */ /* 0x000fc60000000f00 */
[----:B------:R-:W-:-:S06]  /*11d0*/  VIADD R9, R7, 0x7fe00000 ;  /* 0x7fe0000007097836 */ /* 0x000fcc0000000000 */
[----:B------:R-:W-:-:S10]  /*11e0*/  DMUL R28, R32, R8 ;  /* 0x00000008201c7228 */ /* 0x000fd40000000000 */
[----:B------:R-:W-:-:S13]  /*11f0*/  FSETP.GTU.AND P0, PT, |R29|, 1.469367938527859385e-39, PT ;  /* 0x001000001d00780b */ /* 0x000fda0003f0c200 */
[----:B------:R-:W-:Y:S05]  /*1200*/  @P0 BRA `(.L_x_73) ;  /* 0x0000000000940947 */ /* 0x000fea0003800000 */
[----:B------:R-:W-:-:S06]  /*1210*/  DFMA R10, R32, -R16, R10 ;  /* 0x80000010200a722b */ /* 0x000fcc000000000a */
[----:B------:R-:W-:-:S04]  /*1220*/  IMAD.MOV.U32 R10, RZ, RZ, RZ ;  /* 0x000000ffff0a7224 */ /* 0x000fc800078e00ff */
[C---:B------:R-:W-:Y:S02]  /*1230*/  FSETP.NEU.AND P0, PT, R11.reuse, RZ, PT ;  /* 0x000000ff0b00720b */ /* 0x040fe40003f0d000 */
[----:B------:R-:W-:-:S04]  /*1240*/  LOP3.LUT R15, R11, 0x80000000, R15, 0x48, !PT ;  /* 0x800000000b0f7812 */ /* 0x000fc800078e480f */
[----:B------:R-:W-:-:S07]  /*1250*/  LOP3.LUT R11, R15, R9, RZ, 0xfc, !PT ;  /* 0x000000090f0b7212 */ /* 0x000fce00078efcff */
[----:B------:R-:W-:Y:S05]  /*1260*/  @!P0 BRA `(.L_x_73) ;  /* 0x00000000007c8947 */ /* 0x000fea0003800000 */
[----:B------:R-:W-:Y:S01]  /*1270*/  IMAD.MOV R9, RZ, RZ, -R7 ;  /* 0x000000ffff097224 */ /* 0x000fe200078e0a07 */
[----:B------:R-:W-:Y:S01]  /*1280*/  DMUL.RP R10, R32, R10 ;  /* 0x0000000a200a7228 */ /* 0x000fe20000008000 */
[----:B------:R-:W-:Y:S01]  /*1290*/  IMAD.MOV.U32 R8, RZ, RZ, RZ ;  /* 0x000000ffff087224 */ /* 0x000fe200078e00ff */
[----:B------:R-:W-:-:S05]  /*12a0*/  IADD3 R7, PT, PT, -R7, -0x43300000, RZ ;  /* 0xbcd0000007077810 */ /* 0x000fca0007ffe1ff */
[----:B------:R-:W-:-:S03]  /*12b0*/  DFMA R8, R28, -R8, R32 ;  /* 0x800000081c08722b */ /* 0x000fc60000000020 */
[----:B------:R-:W-:-:S07]  /*12c0*/  LOP3.LUT R15, R11, R15, RZ, 0x3c, !PT ;  /* 0x0000000f0b0f7212 */ /* 0x000fce00078e3cff */
[----:B------:R-:W-:-:S04]  /*12d0*/  FSETP.NEU.AND P0, PT, |R9|, R7, PT ;  /* 0x000000070900720b */ /* 0x000fc80003f0d200 */
[----:B------:R-:W-:Y:S02]  /*12e0*/  FSEL R28, R10, R28, !P0 ;  /* 0x0000001c0a1c7208 */ /* 0x000fe40004000000 */
[----:B------:R-:W-:Y:S01]  /*12f0*/  FSEL R29, R15, R29, !P0 ;  /* 0x0000001d0f1d7208 */ /* 0x000fe20004000000 */
[----:B------:R-:W-:Y:S06]  /*1300*/  BRA `(.L_x_73) ;  /* 0x0000000000547947 */ /* 0x000fec0003800000 */
.L_x_72:
        /* <DEDUP_REMOVED lines=11> */
[----:B------:R-:W-:Y:S01]  /*13c0*/  @P0 LOP3.LUT R7, R29, 0x7ff00000, RZ, 0xfc, !PT ;  /* 0x7ff000001d070812 */ /* 0x000fe200078efcff */
[----:B------:R-:W-:Y:S02]  /*13d0*/  @!P0 IMAD.MOV.U32 R28, RZ, RZ, RZ ;  /* 0x000000ffff1c8224 */ /* 0x000fe400078e00ff */
[----:B------:R-:W-:Y:S02]  /*13e0*/  @P0 IMAD.MOV.U32 R28, RZ, RZ, RZ ;  /* 0x000000ffff1c0224 */ /* 0x000fe400078e00ff */
[----:B------:R-:W-:Y:S01]  /*13f0*/  @P0 IMAD.MOV.U32 R29, RZ, RZ, R7 ;  /* 0x000000ffff1d0224 */ /* 0x000fe200078e0007 */
[----:B------:R-:W-:Y:S06]  /*1400*/  BRA `(.L_x_73) ;  /* 0x0000000000147947 */ /* 0x000fec0003800000 */
.L_x_75:
[----:B------:R-:W-:Y:S01]  /*1410*/  LOP3.LUT R29, R15, 0x80000, RZ, 0xfc, !PT ;  /* 0x000800000f1d7812 */ /* 0x000fe200078efcff */
[----:B------:R-:W-:Y:S01]  /*1420*/  IMAD.MOV.U32 R28, RZ, RZ, R14 ;  /* 0x000000ffff1c7224 */ /* 0x000fe200078e000e */
[----:B------:R-:W-:Y:S06]  /*1430*/  BRA `(.L_x_73) ;  /* 0x0000000000087947 */ /* 0x000fec0003800000 */
.L_x_74:
[----:B------:R-:W-:Y:S02]  /*1440*/  LOP3.LUT R29, R13, 0x80000, RZ, 0xfc, !PT ;  /* 0x000800000d1d7812 */ /* 0x000fe400078efcff */
[----:B------:R-:W-:-:S07]  /*1450*/  MOV R28, R12 ;  /* 0x0000000c001c7202 */ /* 0x000fce0000000f00 */
.L_x_73:
[----:B------:R-:W-:Y:S05]  /*1460*/  BSYNC.RECONVERGENT B1 ;  /* 0x0000000000017941 */ /* 0x000fea0003800200 */
.L_x_71:
[----:B------:R-:W-:-:S04]  /*1470*/  IMAD.MOV.U32 R7, RZ, RZ, 0x0 ;  /* 0x00000000ff077424 */ /* 0x000fc800078e00ff */
[----:B------:R-:W-:Y:S05]  /*1480*/  RET.REL.NODEC R6 `(_Z10build_up_biiPfS_S_ffff) ;  /* 0xffffffe806dc7950 */ /* 0x000fea0003c3ffff */
        .weak           $__internal_4_$__cuda_sm20_rcp_rn_f32_slowpath
        .type           $__internal_4_$__cuda_sm20_rcp_rn_f32_slowpath,@function
        .size           $__internal_4_$__cuda_sm20_rcp_rn_f32_slowpath,($_Z10build_up_biiPfS_S_ffff$__internal_accurate_pow - $__internal_4_$__cuda_sm20_rcp_rn_f32_slowpath)
$__internal_4_$__cuda_sm20_rcp_rn_f32_slowpath:
[----:B------:R-:W0:Y:S02]  /*1490*/  LDC R2, c[0x0][0x3a0] ;  /* 0x0000e800ff027b82 */ /* 0x000e240000000800 */
[----:B0-----:R-:W-:-:S05]  /*14a0*/  IMAD.SHL.U32 R4, R2, 0x2, RZ ;  /* 0x0000000202047824 */ /* 0x001fca00078e00ff */
[----:B------:R-:W-:-:S04]  /*14b0*/  SHF.R.U32.HI R3, RZ, 0x18, R4 ;  /* 0x00000018ff037819 */ /* 0x000fc80000011604 */
[----:B------:R-:W-:-:S13]  /*14c0*/  ISETP.NE.U32.AND P0, PT, R3, RZ, PT ;  /* 0x000000ff0300720c */ /* 0x000fda0003f05070 */
[----:B------:R-:W-:Y:S05]  /*14d0*/  @P0 BRA `(.L_x_76) ;  /* 0x0000000000280947 */ /* 0x000fea0003800000 */
[----:B------:R-:W-:-:S13]  /*14e0*/  ISETP.NE.AND P0, PT, R4, RZ, PT ;  /* 0x000000ff0400720c */ /* 0x000fda0003f05270 */
[----:B------:R2:W3:Y:S01]  /*14f0*/  @!P0 MUFU.RCP R3, R2 ;  /* 0x0000000200038308 */ /* 0x0004e20000001000 */
[----:B------:R-:W-:Y:S05]  /*1500*/  @!P0 BRA `(.L_x_77) ;  /* 0x0000000000a48947 */ /* 0x000fea0003800000 */
[----:B------:R-:W-:-:S04]  /*1510*/  FFMA R4, R2, 1.84467440737095516160e+19, RZ ;  /* 0x5f80000002047823 */ /* 0x000fc800000000ff */
[----:B---3--:R-:W2:Y:S02]  /*1520*/  MUFU.RCP R3, R4 ;  /* 0x0000000400037308 */ /* 0x008ea40000001000 */
[----:B--2---:R-:W-:-:S04]  /*1530*/  FFMA R2, R4, R3, -1 ;  /* 0xbf80000004027423 */ /* 0x004fc80000000003 */
[----:B------:R-:W-:-:S04]  /*1540*/  FADD.FTZ R2, -R2, -RZ ;  /* 0x800000ff02027221 */ /* 0x000fc80000010100 */
[----:B------:R-:W-:-:S04]  /*1550*/  FFMA R2, R3, R2, R3 ;  /* 0x0000000203027223 */ /* 0x000fc80000000003 */
[----:B------:R-:W-:Y:S01]  /*1560*/  FFMA R3, R2, 1.84467440737095516160e+19, RZ ;  /* 0x5f80000002037823 */ /* 0x000fe200000000ff */
[----:B------:R-:W-:Y:S06]  /*1570*/  BRA `(.L_x_77) ;  /* 0x0000000000887947 */ /* 0x000fec0003800000 */
.L_x_76:
[----:B------:R-:W-:-:S05]  /*1580*/  VIADD R4, R3, 0xffffff03 ;  /* 0xffffff0303047836 */ /* 0x000fca0000000000 */
[----:B------:R-:W-:-:S13]  /*1590*/  ISETP.GT.U32.AND P0, PT, R4, 0x1, PT ;  /* 0x000000010400780c */ /* 0x000fda0003f04070 */
[----:B------:R-:W-:Y:S05]  /*15a0*/  @P0 BRA `(.L_x_78) ;  /* 0x0000000000780947 */ /* 0x000fea0003800000 */
[----:B------:R-:W-:Y:S01]  /*15b0*/  LOP3.LUT R5, R2, 0x7fffff, RZ, 0xc0, !PT ;  /* 0x007fffff02057812 */ /* 0x000fe200078ec0ff */
[----:B------:R-:W-:-:S03]  /*15c0*/  IMAD.MOV.U32 R11, RZ, RZ, 0x3 ;  /* 0x00000003ff0b7424 */ /* 0x000fc600078e00ff */
[----:B------:R-:W-:Y:S02]  /*15d0*/  LOP3.LUT R5, R5, 0x3f800000, RZ, 0xfc, !PT ;  /* 0x3f80000005057812 */ /* 0x000fe400078efcff */
[----:B------:R-:W-:Y:S02]  /*15e0*/  SHF.L.U32 R10, R11, R4, RZ ;  /* 0x000000040b0a7219 */ /* 0x000fe400000006ff */
[----:B------:R-:W0:Y:S02]  /*15f0*/  MUFU.RCP R6, R5 ;  /* 0x0000000500067308 */ /* 0x000e240000001000 */
[----:B0-----:R-:W-:-:S04]  /*1600*/  FFMA R7, R5, R6, -1 ;  /* 0xbf80000005077423 */ /* 0x001fc80000000006 */
[----:B------:R-:W-:-:S04]  /*1610*/  FADD.FTZ R7, -R7, -RZ ;  /* 0x800000ff07077221 */ /* 0x000fc80000010100 */
[CCC-:B------:R-:W-:Y:S01]  /*1620*/  FFMA.RM R8, R6.reuse, R7.reuse, R6.reuse ;  /* 0x0000000706087223 */ /* 0x1c0fe20000004006 */
[----:B------:R-:W-:-:S04]  /*1630*/  FFMA.RP R7, R6, R7, R6 ;  /* 0x0000000706077223 */ /* 0x000fc80000008006 */
[C---:B------:R-:W-:Y:S02]  /*1640*/  LOP3.LUT R6, R8.reuse, 0x7fffff, RZ, 0xc0, !PT ;  /* 0x007fffff08067812 */ /* 0x040fe400078ec0ff */
[----:B------:R-:W-:Y:S02]  /*1650*/  FSETP.NEU.FTZ.AND P0, PT, R8, R7, PT ;  /* 0x000000070800720b */ /* 0x000fe40003f1d000 */
[----:B------:R-:W-:Y:S02]  /*1660*/  LOP3.LUT R7, R6, 0x800000, RZ, 0xfc, !PT ;  /* 0x0080000006077812 */ /* 0x000fe400078efcff */
[----:B------:R-:W-:Y:S02]  /*1670*/  SEL R6, RZ, 0xffffffff, !P0 ;  /* 0xffffffffff067807 */ /* 0x000fe40004000000 */
[----:B------:R-:W-:-:S03]  /*1680*/  LOP3.LUT R5, R10, R7, RZ, 0xc0, !PT ;  /* 0x000000070a057212 */ /* 0x000fc600078ec0ff */
[----:B------:R-:W-:Y:S01]  /*1690*/  IMAD.MOV R6, RZ, RZ, -R6 ;  /* 0x000000ffff067224 */ /* 0x000fe200078e0a06 */
[----:B------:R-:W-:-:S04]  /*16a0*/  SHF.R.U32.HI R5, RZ, R4, R5 ;  /* 0x00000004ff057219 */ /* 0x000fc80000011605 */
[----:B------:R-:W-:Y:S02]  /*16b0*/  LOP3.LUT P1, RZ, R6, R4, R7, 0xf8, !PT ;  /* 0x0000000406ff7212 */ /* 0x000fe4000782f807 */
[C---:B------:R-:W-:Y:S02]  /*16c0*/  LOP3.LUT P0, RZ, R5.reuse, 0x1, RZ, 0xc0, !PT ;  /* 0x0000000105ff7812 */ /* 0x040fe4000780c0ff */
[----:B------:R-:W-:-:S04]  /*16d0*/  LOP3.LUT P2, RZ, R5, 0x2, RZ, 0xc0, !PT ;  /* 0x0000000205ff7812 */ /* 0x000fc8000784c0ff */
[----:B------:R-:W-:Y:S02]  /*16e0*/  PLOP3.LUT P0, PT, P0, P1, P2, 0xe0, 0x0 ;  /* 0x000000000000781c */ /* 0x000fe40000703c20 */
[----:B------:R-:W-:Y:S02]  /*16f0*/  LOP3.LUT P1, RZ, R2, 0x7fffff, RZ, 0xc0, !PT ;  /* 0x007fffff02ff7812 */ /* 0x000fe4000782c0ff */
[----:B------:R-:W-:-:S05]  /*1700*/  SEL R4, RZ, 0x1, !P0 ;  /* 0x00000001ff047807 */ /* 0x000fca0004000000 */
[----:B------:R-:W-:-:S05]  /*1710*/  IMAD.MOV R4, RZ, RZ, -R4 ;  /* 0x000000ffff047224 */ /* 0x000fca00078e0a04 */
[----:B------:R-:W-:Y:S01]  /*1720*/  ISETP.GE.AND P0, PT, R4, RZ, PT ;  /* 0x000000ff0400720c */ /* 0x000fe20003f06270 */
[----:B------:R-:W-:-:S05]  /*1730*/  VIADD R4, R3, 0xffffff04 ;  /* 0xffffff0403047836 */ /* 0x000fca0000000000 */
[----:B------:R-:W-:-:S07]  /*1740*/  SHF.R.U32.HI R3, RZ, R4, R7 ;  /* 0x00000004ff037219 */ /* 0x000fce0000011607 */
[----:B------:R-:W-:-:S04]  /*1750*/  @!P0 VIADD R3, R3, 0x1 ;  /* 0x0000000103038836 */ /* 0x000fc80000000000 */
[----:B------:R-:W-:-:S05]  /*1760*/  @!P1 IMAD.SHL.U32 R3, R3, 0x2, RZ ;  /* 0x0000000203039824 */ /* 0x000fca00078e00ff */
[----:B------:R-:W-:Y:S01]  /*1770*/  LOP3.LUT R3, R3, 0x80000000, R2, 0xf8, !PT ;  /* 0x8000000003037812 */ /* 0x000fe200078ef802 */
[----:B------:R-:W-:Y:S06]  /*1780*/  BRA `(.L_x_77) ;  /* 0x0000000000047947 */ /* 0x000fec0003800000 */
.L_x_78:
[----:B------:R0:W1:Y:S02]  /*1790*/  MUFU.RCP R3, R2 ;  /* 0x0000000200037308 */ /* 0x0000640000001000 */
.L_x_77:
[----:B-1-3--:R-:W-:Y:S01]  /*17a0*/  MOV R22, R3 ;  /* 0x0000000300167202 */ /* 0x00afe20000000f00 */
[----:B0-2---:R-:W-:Y:S02]  /*17b0*/  IMAD.MOV.U32 R2, RZ, RZ, R9 ;  /* 0x000000ffff027224 */ /* 0x005fe400078e0009 */
[----:B------:R-:W-:-:S04]  /*17c0*/  IMAD.MOV.U32 R3, RZ, RZ, 0x0 ;  /* 0x00000000ff037424 */ /* 0x000fc800078e00ff */
[----:B------:R-:W-:Y:S05]  /*17d0*/  RET.REL.NODEC R2 `(_Z10build_up_biiPfS_S_ffff) ;  /* 0xffffffe802087950 */ /* 0x000fea0003c3ffff */
        .type           $_Z10build_up_biiPfS_S_ffff$__internal_accurate_pow,@function
        .size           $_Z10build_up_biiPfS_S_ffff$__internal_accurate_pow,(.L_x_86 - $_Z10build_up_biiPfS_S_ffff$__internal_accurate_pow)
$_Z10build_up_biiPfS_S_ffff$__internal_accurate_pow:
[----:B------:R-:W-:Y:S01]  /*17e0*/  ISETP.GT.U32.AND P0, PT, R7, 0xfffff, PT ;  /* 0x000fffff0700780c */ /* 0x000fe20003f04070 */
[----:B------:R-:W-:Y:S01]  /*17f0*/  IMAD.MOV.U32 R8, RZ, RZ, R14 ;  /* 0x000000ffff087224 */ /* 0x000fe200078e000e */
[----:B------:R-:W-:Y:S01]  /*1800*/  UMOV UR6, 0x7d2cafe2 ;  /* 0x7d2cafe200067882 */ /* 0x000fe20000000000 */
[----:B------:R-:W-:Y:S01]  /*1810*/  IMAD.MOV.U32 R9, RZ, RZ, R7 ;  /* 0x000000ffff097224 */ /* 0x000fe200078e0007 */
[----:B------:R-:W-:Y:S01]  /*1820*/  UMOV UR7, 0x3eb0f5ff ;  /* 0x3eb0f5ff00077882 */ /* 0x000fe20000000000 */
[----:B------:R-:W-:Y:S01]  /*1830*/  IMAD.MOV.U32 R16, RZ, RZ, 0x41ad3b5a ;  /* 0x41ad3b5aff107424 */ /* 0x000fe200078e00ff */
[----:B------:R-:W-:Y:S01]  /*1840*/  UMOV UR8, 0x3b39803f ;  /* 0x3b39803f00087882 */ /* 0x000fe20000000000 */
[----:B------:R-:W-:Y:S01]  /*1850*/  IMAD.MOV.U32 R17, RZ, RZ, 0x3ed0f5d2 ;  /* 0x3ed0f5d2ff117424 */ /* 0x000fe200078e00ff */
[----:B------:R-:W-:-:S05]  /*1860*/  UMOV UR9, 0x3c7abc9e ;  /* 0x3c7abc9e00097882 */ /* 0x000fca0000000000 */
[----:B------:R-:W-:Y:S01]  /*1870*/  @!P0 DMUL R30, R8, 1.80143985094819840000e+16 ;  /* 0x43500000081e8828 */ /* 0x000fe20000000000 */
[--C-:B------:R-:W-:Y:S01]  /*1880*/  IMAD.MOV.U32 R8, RZ, RZ, R7.reuse ;  /* 0x000000ffff087224 */ /* 0x100fe200078e0007 */
[----:B------:R-:W-:-:S08]  /*1890*/  SHF.R.U32.HI R7, RZ, 0x14, R7 ;  /* 0x00000014ff077819 */ /* 0x000fd00000011607 */
[----:B------:R-:W-:Y:S01]  /*18a0*/  @!P0 IMAD.MOV.U32 R8, RZ, RZ, R31 ;  /* 0x000000ffff088224 */ /* 0x000fe200078e001f */
[----:B------:R-:W-:Y:S01]  /*18b0*/  @!P0 LEA.HI R7, R31, 0xffffffca, RZ, 0xc ;  /* 0xffffffca1f078811 */ /* 0x000fe200078f60ff */
[----:B------:R-:W-:-:S03]  /*18c0*/  @!P0 IMAD.MOV.U32 R14, RZ, RZ, R30 ;  /* 0x000000ffff0e8224 */ /* 0x000fc600078e001e */
[----:B------:R-:W-:-:S04]  /*18d0*/  LOP3.LUT R8, R8, 0x800fffff, RZ, 0xc0, !PT ;  /* 0x800fffff08087812 */ /* 0x000fc800078ec0ff */
[----:B------:R-:W-:Y:S02]  /*18e0*/  LOP3.LUT R15, R8, 0x3ff00000, RZ, 0xfc, !PT ;  /* 0x3ff00000080f7812 */ /* 0x000fe400078efcff */
[----:B------:R-:W-:Y:S02]  /*18f0*/  MOV R8, RZ ;  /* 0x000000ff00087202 */ /* 0x000fe40000000f00 */
[----:B------:R-:W-:-:S13]  /*1900*/  ISETP.GE.U32.AND P1, PT, R15, 0x3ff6a09f, PT ;  /* 0x3ff6a09f0f00780c */ /* 0x000fda0003f26070 */
[----:B------:R-:W-:-:S04]  /*1910*/  @P1 VIADD R9, R15, 0xfff00000 ;  /* 0xfff000000f091836 */ /* 0x000fc80000000000 */
[----:B------:R-:W-:-:S06]  /*1920*/  @P1 IMAD.MOV.U32 R15, RZ, RZ, R9 ;  /* 0x000000ffff0f1224 */ /* 0x000fcc00078e0009 */
[C---:B------:R-:W-:Y:S02]  /*1930*/  DADD R10, R14.reuse, 1 ;  /* 0x3ff000000e0a7429 */ /* 0x040fe40000000000 */
[----:B------:R-:W-:-:S04]  /*1940*/  DADD R14, R14, -1 ;  /* 0xbff000000e0e7429 */ /* 0x000fc80000000000 */
[----:B------:R-:W0:Y:S02]  /*1950*/  MUFU.RCP64H R9, R11 ;  /* 0x0000000b00097308 */ /* 0x000e240000001800 */
[----:B0-----:R-:W-:-:S08]  /*1960*/  DFMA R12, -R10, R8, 1 ;  /* 0x3ff000000a0c742b */ /* 0x001fd00000000108 */
[----:B------:R-:W-:-:S08]  /*1970*/  DFMA R12, R12, R12, R12 ;  /* 0x0000000c0c0c722b */ /* 0x000fd0000000000c */
[----:B------:R-:W-:-:S08]  /*1980*/  DFMA R8, R8, R12, R8 ;  /* 0x0000000c0808722b */ /* 0x000fd00000000008 */
[----:B------:R-:W-:-:S08]  /*1990*/  DMUL R12, R14, R8 ;  /* 0x000000080e0c7228 */ /* 0x000fd00000000000 */
[----:B------:R-:W-:-:S08]  /*19a0*/  DFMA R12, R14, R8, R12 ;  /* 0x000000080e0c722b */ /* 0x000fd0000000000c */
[----:B------:R-:W-:-:S08]  /*19b0*/  DMUL R32, R12, R12 ;  /* 0x0000000c0c207228 */ /* 0x000fd00000000000 */
[----:B------:R-:W-:Y:S01]  /*19c0*/  DFMA R10, R32, UR6, R16 ;  /* 0x00000006200a7c2b */ /* 0x000fe20008000010 */
[----:B------:R-:W-:Y:S01]  /*19d0*/  UMOV UR6, 0x75488a3f ;  /* 0x75488a3f00067882 */ /* 0x000fe20000000000 */
[----:B------:R-:W-:-:S06]  /*19e0*/  UMOV UR7, 0x3ef3b20a ;  /* 0x3ef3b20a00077882 */ /* 0x000fcc0000000000 */
[----:B------:R-:W-:Y:S01]  /*19f0*/  DFMA R10, R32, R10, UR6 ;  /* 0x00000006200a7e2b */ /* 0x000fe2000800000a */
[----:B------:R-:W-:Y:S01]  /*1a00*/  UMOV UR6, 0xe4faecd5 ;  /* 0xe4faecd500067882 */ /* 0x000fe20000000000 */
[----:B------:R-:W-:-:S06]  /*1a10*/  UMOV UR7, 0x3f1745cd ;  /* 0x3f1745cd00077882 */ /* 0x000fcc0000000000 */
[----:B------:R-:W-:Y:S01]  /*1a20*/  DFMA R10, R32, R10, UR6 ;  /* 0x00000006200a7e2b */ /* 0x000fe2000800000a */
[----:B------:R-:W-:Y:S01]  /*1a30*/  UMOV UR6, 0x258a578b ;  /* 0x258a578b00067882 */ /* 0x000fe20000000000 */
[----:B------:R-:W-:-:S06]  /*1a40*/  UMOV UR7, 0x3f3c71c7 ;  /* 0x3f3c71c700077882 */ /* 0x000fcc0000000000 */
[----:B------:R-:W-:Y:S01]  /*1a50*/  DFMA R16, R32, R10, UR6 ;  /* 0x0000000620107e2b */ /* 0x000fe2000800000a */
[----:B------:R-:W-:Y:S01]  /*1a60*/  UMOV UR6, 0x9242b910 ;  /* 0x9242b91000067882 */ /* 0x000fe20000000000 */
[----:B------:R-:W-:Y:S01]  /*1a70*/  UMOV UR7, 0x3f624924 ;  /* 0x3f62492400077882 */ /* 0x000fe20000000000 */
[----:B------:R-:W-:-:S05]  /*1a80*/  DADD R10, R14, -R12 ;  /* 0x000000000e0a7229 */ /* 0x000fca000000080c */
[----:B------:R-:W-:Y:S01]  /*1a90*/  DFMA R16, R32, R16, UR6 ;  /* 0x0000000620107e2b */ /* 0x000fe20008000010 */
[----:B------:R-:W-:Y:S01]  /*1aa0*/  UMOV UR6, 0x99999dfb ;  /* 0x99999dfb00067882 */ /* 0x000fe20000000000 */
[----:B------:R-:W-:Y:S01]  /*1ab0*/  UMOV UR7, 0x3f899999 ;  /* 0x3f89999900077882 */ /* 0x000fe20000000000 */
[----:B------:R-:W-:-:S05]  /*1ac0*/  DADD R10, R10, R10 ;  /* 0x000000000a0a7229 */ /* 0x000fca000000000a */
[----:B------:R-:W-:Y:S01]  /*1ad0*/  DFMA R16, R32, R16, UR6 ;  /* 0x0000000620107e2b */ /* 0x000fe20008000010 */
[----:B------:R-:W-:Y:S01]  /*1ae0*/  UMOV UR6, 0x55555555 ;  /* 0x5555555500067882 */ /* 0x000fe20000000000 */
[----:B------:R-:W-:Y:S01]  /*1af0*/  UMOV UR7, 0x3fb55555 ;  /* 0x3fb5555500077882 */ /* 0x000fe20000000000 */
[----:B------:R-:W-:-:S05]  /*1b00*/  DFMA R10, R14, -R12, R10 ;  /* 0x8000000c0e0a722b */ /* 0x000fca000000000a */
[----:B------:R-:W-:-:S03]  /*1b10*/  DFMA R14, R32, R16, UR6 ;  /* 0x00000006200e7e2b */ /* 0x000fc60008000010 */
[----:B------:R-:W-:Y:S02]  /*1b20*/  DMUL R10, R8, R10 ;  /* 0x0000000a080a7228 */ /* 0x000fe40000000000 */
[----:B------:R-:W-:-:S03]  /*1b30*/  DMUL R8, R12, R12 ;  /* 0x0000000c0c087228 */ /* 0x000fc60000000000 */
[----:B------:R-:W-:Y:S01]  /*1b40*/  DADD R28, -R14, UR6 ;  /* 0x000000060e1c7e29 */ /* 0x000fe20008000100 */
[----:B------:R-:W-:Y:S01]  /*1b50*/  UMOV UR6, 0xb9e7b0 ;  /* 0x00b9e7b000067882 */ /* 0x000fe20000000000 */
[----:B------:R-:W-:-:S03]  /*1b60*/  UMOV UR7, 0x3c46a4cb ;  /* 0x3c46a4cb00077882 */ /* 0x000fc60000000000 */
[----:B------:R-:W-:Y:S02]  /*1b70*/  VIADD R31, R11, 0x100000 ;  /* 0x001000000b1f7836 */ /* 0x000fe40000000000 */
[----:B------:R-:W-:Y:S01]  /*1b80*/  IMAD.MOV.U32 R30, RZ, RZ, R10 ;  /* 0x000000ffff1e7224 */ /* 0x000fe200078e000a */
[----:B------:R-:W-:Y:S02]  /*1b90*/  DFMA R16, R32, R16, R28 ;  /* 0x000000102010722b */ /* 0x000fe4000000001c */
[C---:B------:R-:W-:Y:S02]  /*1ba0*/  DFMA R28, R12.reuse, R12, -R8 ;  /* 0x0000000c0c1c722b */ /* 0x040fe40000000808 */
[----:B------:R-:W-:-:S06]  /*1bb0*/  DMUL R32, R12, R8 ;  /* 0x000000080c207228 */ /* 0x000fcc0000000000 */
[----:B------:R-:W-:Y:S02]  /*1bc0*/  DFMA R28, R12, R30, R28 ;  /* 0x0000001e0c1c722b */ /* 0x000fe4000000001c */
[----:B------:R-:W-:Y:S01]  /*1bd0*/  DADD R30, R16, -UR6 ;  /* 0x80000006101e7e29 */ /* 0x000fe20008000000 */
[----:B------:R-:W-:Y:S01]  /*1be0*/  UMOV UR6, 0x80000000 ;  /* 0x8000000000067882 */ /* 0x000fe20000000000 */
[----:B------:R-:W-:Y:S01]  /*1bf0*/  DFMA R16, R12, R8, -R32 ;  /* 0x000000080c10722b */ /* 0x000fe20000000820 */
[----:B------:R-:W-:-:S07]  /*1c00*/  UMOV UR7, 0x43300000 ;  /* 0x4330000000077882 */ /* 0x000fce0000000000 */
[----:B------:R-:W-:Y:S02]  /*1c10*/  DFMA R16, R10, R8, R16 ;  /* 0x000000080a10722b */ /* 0x000fe40000000010 */
[----:B------:R-:W-:-:S06]  /*1c20*/  DADD R8, R14, R30 ;  /* 0x000000000e087229 */ /* 0x000fcc000000001e */
[----:B------:R-:W-:Y:S02]  /*1c30*/  DFMA R16, R12, R28, R16 ;  /* 0x0000001c0c10722b */ /* 0x000fe40000000010 */
[----:B------:R-:W-:Y:S02]  /*1c40*/  DADD R28, R14, -R8 ;  /* 0x000000000e1c7229 */ /* 0x000fe40000000808 */
[----:B------:R-:W-:-:S06]  /*1c50*/  DMUL R14, R8, R32 ;  /* 0x00000020080e7228 */ /* 0x000fcc0000000000 */
[----:B------:R-:W-:Y:S02]  /*1c60*/  DADD R30, R30, R28 ;  /* 0x000000001e1e7229 */ /* 0x000fe4000000001c */
[----:B------:R-:W-:-:S08]  /*1c70*/  DFMA R28, R8, R32, -R14 ;  /* 0x00000020081c722b */ /* 0x000fd0000000080e */
[----:B------:R-:W-:-:S08]  /*1c80*/  DFMA R16, R8, R16, R28 ;  /* 0x000000100810722b */ /* 0x000fd0000000001c */
[----:B------:R-:W-:-:S08]  /*1c90*/  DFMA R30, R30, R32, R16 ;  /* 0x000000201e1e722b */ /* 0x000fd00000000010 */
[----:B------:R-:W-:-:S08]  /*1ca0*/  DADD R16, R14, R30 ;  /* 0x000000000e107229 */ /* 0x000fd0000000001e */
[--C-:B------:R-:W-:Y:S02]  /*1cb0*/  DADD R8, R12, R16.reuse ;  /* 0x000000000c087229 */ /* 0x100fe40000000010 */
[----:B------:R-:W-:-:S06]  /*1cc0*/  DADD R14, R14, -R16 ;  /* 0x000000000e0e7229 */ /* 0x000fcc0000000810 */
[----:B------:R-:W-:Y:S02]  /*1cd0*/  DADD R12, R12, -R8 ;  /* 0x000000000c0c7229 */ /* 0x000fe40000000808 */
[----:B------:R-:W-:-:S06]  /*1ce0*/  DADD R14, R30, R14 ;  /* 0x000000001e0e7229 */ /* 0x000fcc000000000e */
[----:B------:R-:W-:-:S08]  /*1cf0*/  DADD R12, R16, R12 ;  /* 0x00000000100c7229 */ /* 0x000fd0000000000c */
[----:B------:R-:W-:Y:S01]  /*1d00*/  DADD R12, R14, R12 ;  /* 0x000000000e0c7229 */ /* 0x000fe2000000000c */
[C---:B------:R-:W-:Y:S02]  /*1d10*/  VIADD R14, R7.reuse, 0xfffffc01 ;  /* 0xfffffc01070e7836 */ /* 0x040fe40000000000 */
[----:B------:R-:W-:-:S05]  /*1d20*/  @P1 VIADD R14, R7, 0xfffffc02 ;  /* 0xfffffc02070e1836 */ /* 0x000fca0000000000 */
[----:B------:R-:W-:Y:S01]  /*1d30*/  DADD R16, R10, R12 ;  /* 0x000000000a107229 */ /* 0x000fe2000000000c */
[----:B------:R-:W-:Y:S01]  /*1d40*/  LOP3.LUT R12, R14, 0x80000000, RZ, 0x3c, !PT ;  /* 0x800000000e0c7812 */ /* 0x000fe200078e3cff */
[----:B------:R-:W-:-:S06]  /*1d50*/  IMAD.MOV.U32 R13, RZ, RZ, 0x43300000 ;  /* 0x43300000ff0d7424 */ /* 0x000fcc00078e00ff */
[----:B------:R-:W-:Y:S02]  /*1d60*/  DADD R14, R8, R16 ;  /* 0x00000000080e7229 */ /* 0x000fe40000000010 */
[----:B------:R-:W-:Y:S01]  /*1d70*/  DADD R12, R12, -UR6 ;  /* 0x800000060c0c7e29 */ /* 0x000fe20008000000 */
[----:B------:R-:W-:Y:S01]  /*1d80*/  UMOV UR6, 0xfefa39ef ;  /* 0xfefa39ef00067882 */ /* 0x000fe20000000000 */
[----:B------:R-:W-:-:S04]  /*1d90*/  UMOV UR7, 0x3fe62e42 ;  /* 0x3fe62e4200077882 */ /* 0x000fc80000000000 */
[--C-:B------:R-:W-:Y:S02]  /*1da0*/  DADD R8, R8, -R14.reuse ;  /* 0x0000000008087229 */ /* 0x100fe4000000080e */
[----:B------:R-:W-:-:S06]  /*1db0*/  DFMA R10, R12, UR6, R14 ;  /* 0x000000060c0a7c2b */ /* 0x000fcc000800000e */
[----:B------:R-:W-:Y:S02]  /*1dc0*/  DADD R8, R16, R8 ;  /* 0x0000000010087229 */ /* 0x000fe40000000008 */
[----:B------:R-:W-:-:S08]  /*1dd0*/  DFMA R28, R12, -UR6, R10 ;  /* 0x800000060c1c7c2b */ /* 0x000fd0000800000a */
[----:B------:R-:W-:-:S08]  /*1de0*/  DADD R28, -R14, R28 ;  /* 0x000000000e1c7229 */ /* 0x000fd0000000011c */
[----:B------:R-:W-:-:S08]  /*1df0*/  DADD R8, R8, -R28 ;  /* 0x0000000008087229 */ /* 0x000fd0000000081c */
[----:B------:R-:W-:-:S08]  /*1e00*/  DFMA R8, R12, UR8, R8 ;  /* 0x000000080c087c2b */ /* 0x000fd00008000008 */
[----:B------:R-:W-:-:S08]  /*1e10*/  DADD R14, R10, R8 ;  /* 0x000000000a0e7229 */ /* 0x000fd00000000008 */
[----:B------:R-:W-:Y:S02]  /*1e20*/  DADD R10, R10, -R14 ;  /* 0x000000000a0a7229 */ /* 0x000fe4000000080e */
[----:B------:R-:W-:-:S06]  /*1e30*/  DMUL R12, R14, 2 ;  /* 0x400000000e0c7828 */ /* 0x000fcc0000000000 */
[----:B------:R-:W-:Y:S02]  /*1e40*/  DADD R10, R8, R10 ;  /* 0x00000000080a7229 */ /* 0x000fe4000000000a */
[----:B------:R-:W-:Y:S01]  /*1e50*/  DFMA R16, R14, 2, -R12 ;  /* 0x400000000e10782b */ /* 0x000fe2000000080c */
[----:B------:R-:W-:Y:S02]  /*1e60*/  IMAD.MOV.U32 R8, RZ, RZ, 0x652b82fe ;  /* 0x652b82feff087424 */ /* 0x000fe400078e00ff */
[----:B------:R-:W-:-:S05]  /*1e70*/  IMAD.MOV.U32 R9, RZ, RZ, 0x3ff71547 ;  /* 0x3ff71547ff097424 */ /* 0x000fca00078e00ff */
[----:B------:R-:W-:-:S08]  /*1e80*/  DFMA R16, R10, 2, R16 ;  /* 0x400000000a10782b */ /* 0x000fd00000000010 */
[----:B------:R-:W-:-:S08]  /*1e90*/  DADD R10, R12, R16 ;  /* 0x000000000c0a7229 */ /* 0x000fd00000000010 */
[----:B------:R-:W-:Y:S02]  /*1ea0*/  DFMA R8, R10, R8, 6.75539944105574400000e+15 ;  /* 0x433800000a08742b */ /* 0x000fe40000000008 */
[----:B------:R-:W-:Y:S01]  /*1eb0*/  FSETP.GEU.AND P0, PT, |R11|, 4.1917929649353027344, PT ;  /* 0x4086232b0b00780b */ /* 0x000fe20003f0e200 */
[----:B------:R-:W-:-:S05]  /*1ec0*/  DADD R12, R12, -R10 ;  /* 0x000000000c0c7229 */ /* 0x000fca000000080a */
[----:B------:R-:W-:-:S03]  /*1ed0*/  DADD R14, R8, -6.75539944105574400000e+15 ;  /* 0xc3380000080e7429 */ /* 0x000fc60000000000 */
[----:B------:R-:W-:-:S05]  /*1ee0*/  DADD R16, R16, R12 ;  /* 0x0000000010107229 */ /* 0x000fca000000000c */
[----:B------:R-:W-:Y:S01]  /*1ef0*/  DFMA R28, R14, -UR6, R10 ;  /* 0x800000060e1c7c2b */ /* 0x000fe2000800000a */
[----:B------:R-:W-:Y:S01]  /*1f00*/  UMOV UR6, 0x3b39803f ;  /* 0x3b39803f00067882 */ /* 0x000fe20000000000 */
[----:B------:R-:W-:-:S06]  /*1f10*/  UMOV UR7, 0x3c7abc9e ;  /* 0x3c7abc9e00077882 */ /* 0x000fcc0000000000 */
[----:B------:R-:W-:Y:S01]  /*1f20*/  DFMA R14, R14, -UR6, R28 ;  /* 0x800000060e0e7c2b */ /* 0x000fe2000800001c */
[----:B------:R-:W-:Y:S01]  /*1f30*/  UMOV UR6, 0x69ce2bdf ;  /* 0x69ce2bdf00067882 */ /* 0x000fe20000000000 */
[----:B------:R-:W-:Y:S01]  /*1f40*/  MOV R28, 0xfca213ea ;  /* 0xfca213ea001c7802 */ /* 0x000fe20000000f00 */
[----:B------:R-:W-:Y:S01]  /*1f50*/  IMAD.MOV.U32 R29, RZ, RZ, 0x3e928af3 ;  /* 0x3e928af3ff1d7424 */ /* 0x000fe200078e00ff */
[----:B------:R-:W-:-:S05]  /*1f60*/  UMOV UR7, 0x3e5ade15 ;  /* 0x3e5ade1500077882 */ /* 0x000fca0000000000 */
        /* <DEDUP_REMOVED lines=24> */
[----:B------:R-:W-:-:S08]  /*20f0*/  DFMA R28, R14, R28, UR6 ;  /* 0x000000060e1c7e2b */ /* 0x000fd0000800001c */
[----:B------:R-:W-:-:S08]  /*2100*/  DFMA R28, R14, R28, 1 ;  /* 0x3ff000000e1c742b */ /* 0x000fd0000000001c */
[----:B------:R-:W-:-:S10]  /*2110*/  DFMA R14, R14, R28, 1 ;  /* 0x3ff000000e0e742b */ /* 0x000fd4000000001c */
[----:B------:R-:W-:Y:S02]  /*2120*/  IMAD R13, R8, 0x100000, R15 ;  /* 0x00100000080d7824 */ /* 0x000fe400078e020f */
[----:B------:R-:W-:Y:S01]  /*2130*/  IMAD.MOV.U32 R12, RZ, RZ, R14 ;  /* 0x000000ffff0c7224 */ /* 0x000fe200078e000e */
[----:B------:R-:W-:Y:S06]  /*2140*/  @!P0 BRA `(.L_x_79) ;  /* 0x0000000000308947 */ /* 0x000fec0003800000 */
[----:B------:R-:W-:Y:S01]  /*2150*/  FSETP.GEU.AND P1, PT, |R11|, 4.2275390625, PT ;  /* 0x408748000b00780b */ /* 0x000fe20003f2e200 */
[C---:B------:R-:W-:Y:S02]  /*2160*/  DADD R12, R10.reuse, +INF ;  /* 0x7ff000000a0c7429 */ /* 0x040fe40000000000 */
[----:B------:R-:W-:-:S08]  /*2170*/  DSETP.GEU.AND P0, PT, R10, RZ, PT ;  /* 0x000000ff0a00722a */ /* 0x000fd00003f0e000 */
[----:B------:R-:W-:Y:S02]  /*2180*/  FSEL R12, R12, RZ, P0 ;  /* 0x000000ff0c0c7208 */ /* 0x000fe40000000000 */
[----:B------:R-:W-:Y:S02]  /*2190*/  @!P1 LEA.HI R7, R8, R8, RZ, 0x1 ;  /* 0x0000000808079211 */ /* 0x000fe400078f08ff */
[----:B------:R-:W-:Y:S02]  /*21a0*/  FSEL R13, R13, RZ, P0 ;  /* 0x000000ff0d0d7208 */ /* 0x000fe40000000000 */
[----:B------:R-:W-:-:S05]  /*21b0*/  @!P1 SHF.R.S32.HI R7, RZ, 0x1, R7 ;  /* 0x00000001ff079819 */ /* 0x000fca0000011407 */
[----:B------:R-:W-:Y:S02]  /*21c0*/  @!P1 IMAD.IADD R8, R8, 0x1, -R7 ;  /* 0x0000000108089824 */ /* 0x000fe400078e0a07 */
[----:B------:R-:W-:-:S03]  /*21d0*/  @!P1 IMAD R15, R7, 0x100000, R15 ;  /* 0x00100000070f9824 */ /* 0x000fc600078e020f */
[----:B------:R-:W-:Y:S01]  /*21e0*/  @!P1 LEA R9, R8, 0x3ff00000, 0x14 ;  /* 0x3ff0000008099811 */ /* 0x000fe200078ea0ff */
[----:B------:R-:W-:-:S06]  /*21f0*/  @!P1 IMAD.MOV.U32 R8, RZ, RZ, RZ ;  /* 0x000000ffff089224 */ /* 0x000fcc00078e00ff */
[----:B------:R-:W-:-:S11]  /*2200*/  @!P1 DMUL R12, R14, R8 ;  /* 0x000000080e0c9228 */ /* 0x000fd60000000000 */
.L_x_79:
[----:B------:R-:W-:Y:S01]  /*2210*/  DFMA R16, R16, R12, R12 ;  /* 0x0000000c1010722b */ /* 0x000fe2000000000c */
[----:B------:R-:W-:Y:S01]  /*2220*/  IMAD.MOV.U32 R7, RZ, RZ, 0x0 ;  /* 0x00000000ff077424 */ /* 0x000fe200078e00ff */
[----:B------:R-:W-:-:S08]  /*2230*/  DSETP.NEU.AND P0, PT, |R12|, +INF , PT ;  /* 0x7ff000000c00742a */ /* 0x000fd00003f0d200 */
[----:B------:R-:W-:Y:S02]  /*2240*/  FSEL R8, R12, R16, !P0 ;  /* 0x000000100c087208 */ /* 0x000fe40004000000 */
[----:B------:R-:W-:Y:S01]  /*2250*/  FSEL R9, R13, R17, !P0 ;  /* 0x000000110d097208 */ /* 0x000fe20004000000 */
[----:B------:R-:W-:Y:S06]  /*2260*/  RET.REL.NODEC R6 `(_Z10build_up_biiPfS_S_ffff) ;  /* 0xffffffdc06647950 */ /* 0x000fec0003c3ffff */
.L_x_80:
        /* <DEDUP_REMOVED lines=9> */
.L_x_86:


//--------------------- .nv.shared.reserved.0     --------------------------
	.section	.nv.shared.reserved.0,"aw",@nobits
	.weak		__nv_reservedSMEM_offset_0_alias
	.size		__nv_reservedSMEM_offset_0_alias, 0, 64
	.other		__nv_reservedSMEM_offset_0_alias,@"STO_CUDA_RESERVED_SHARED STV_DEFAULT"
__nv_reservedSMEM_offset_0_alias:
	.zero		0
	.zero		64


//--------------------- .nv.global                --------------------------
	.section	.nv.global,"aw",@nobits
	.align	4
.nv.global:
	.type		usum,@object
	.size		usum,(udiff - usum)
	.other		usum,@"STV_DEFAULT STO_CUDA_MANAGED"
usum:
	.zero		4
	.type		udiff,@object
	.size		udiff,(.L_1 - udiff)
	.other		udiff,@"STV_DEFAULT STO_CUDA_MANAGED"
udiff:
	.zero		4
.L_1:


//--------------------- .nv.constant0._Z5l1sumiPfRf --------------------------
	.section	.nv.constant0._Z5l1sumiPfRf,"a",@progbits
	.sectionflags	@""
	.align	4
.nv.constant0._Z5l1sumiPfRf:
	.zero		920


//--------------------- .nv.constant0._Z6l1diffiPfS_Rf --------------------------
	.section	.nv.constant0._Z6l1diffiPfS_Rf,"a",@progbits
	.sectionflags	@""
	.align	4
.nv.constant0._Z6l1diffiPfS_Rf:
	.zero		928


//--------------------- .nv.constant0._Z10calc_uv_bciiPfS_ --------------------------
	.section	.nv.constant0._Z10calc_uv_bciiPfS_,"a",@progbits
	.sectionflags	@""
	.align	4
.nv.constant0._Z10calc_uv_bciiPfS_:
	.zero		920


//--------------------- .nv.constant0._Z7calc_uviiPfS_S_S_S_fffff --------------------------
	.section	.nv.constant0._Z7calc_uviiPfS_S_S_S_fffff,"a",@progbits
	.sectionflags	@""
	.align	4
.nv.constant0._Z7calc_uviiPfS_S_S_S_fffff:
	.zero		964


//--------------------- .nv.constant0._Z19pressure_poisson_bciiPf --------------------------
	.section	.nv.constant0._Z19pressure_poisson_bciiPf,"a",@progbits
	.sectionflags	@""
	.align	4
.nv.constant0._Z19pressure_poisson_bciiPf:
	.zero		912


//--------------------- .nv.constant0._Z16pressure_poissoniiPfS_S_ff --------------------------
	.section	.nv.constant0._Z16pressure_poissoniiPfS_S_ff,"a",@progbits
	.sectionflags	@""
	.align	4
.nv.constant0._Z16pressure_poissoniiPfS_S_ff:
	.zero		936


//--------------------- .nv.constant0._Z10build_up_biiPfS_S_ffff --------------------------
	.section	.nv.constant0._Z10build_up_biiPfS_S_ffff,"a",@progbits
	.sectionflags	@""
	.align	4
.nv.constant0._Z10build_up_biiPfS_S_ffff:
	.zero		944


//--------------------- SYMBOLS --------------------------

	.type		.nv.reservedSmem.offset0,@object
	.size		.nv.reservedSmem.offset0,0x4
